	.target	sm_100a

	.elftype	@"ET_EXEC"


//--------------------- .note.nv.tkinfo           --------------------------
	.section	.note.nv.tkinfo,"",@"SHT_NOTE"
	.sectionflags	@"SHF_NOTE_NV_TKINFO"
	.tkinfo
        /*0018*/ 	.word	0x00000081
        /*0030*/ 	.string	""
        /*0030*/ 	.string	"ptxas"
        /*0030*/ 	.string	"Cuda compilation tools, release 12.9, V12.9.83"
        /*0030*/ 	.string	"Build system must define TOOLS_VERSION_EXTENDED"
        /*0030*/ 	.string	"-O 3 -arch sm_100a "



//--------------------- .note.nv.cuver            --------------------------
	.section	.note.nv.cuver,"",@"SHT_NOTE"
	.sectionflags	@"SHF_NOTE_NV_CUVER"
        /*0018*/ 	.short	0x0001
        /*001a*/ 	.short	0x0064
        /*001c*/ 	.short	0x0001
        /*001e*/ 	.short	0x0000
        /*0020*/ 	.short	0x0001
        /*0022*/ 	.short	0x0000


//--------------------- .nv.info                  --------------------------
	.section	.nv.info,"",@"SHT_CUDA_INFO"
	.align	4


	//----- nvinfo : EIATTR_REGCOUNT
	.align		4
        /*0000*/ 	.byte	0x04, 0x2f
        /*0002*/ 	.short	(.L_6 - .L_5)
	.align		4
.L_5:
        /*0004*/ 	.word	index@(kernel_cutlass_kernel_cudnngrouped_gemmgrouped_gemm_swiglugrouped_gemm_swiglu_quantBlockScaledContiguousGroupedGemmKernel_object_at__TiledMMA_ThrLayoutVMNK21111000_PermutationMNK____MMAAt_0)
        /*0008*/ 	.word	0x00000082


	//----- nvinfo : EIATTR_FRAME_SIZE
	.align		4
.L_6:
        /*000c*/ 	.byte	0x04, 0x11
        /*000e*/ 	.short	(.L_8 - .L_7)
	.align		4
.L_7:
        /*0010*/ 	.word	index@($__internal_2_$__cuda_sm10x_tcgen05_guardrail_trap_unallocated_columns_being_dealloced)
        /*0014*/ 	.word	0x00000000


	//----- nvinfo : EIATTR_FRAME_SIZE
	.align		4
.L_8:
        /*0018*/ 	.byte	0x04, 0x11
        /*001a*/ 	.short	(.L_10 - .L_9)
	.align		4
.L_9:
        /*001c*/ 	.word	index@($__internal_1_$__cuda_sm10x_tcgen05_guardrail_trap_phase_invalid_during_alloc)
        /*0020*/ 	.word	0x00000000


	//----- nvinfo : EIATTR_FRAME_SIZE
	.align		4
.L_10:
        /*0024*/ 	.byte	0x04, 0x11
        /*0026*/ 	.short	(.L_12 - .L_11)
	.align		4
.L_11:
        /*0028*/ 	.word	index@($__internal_0_$__cuda_sm10x_tcgen05_guardrail_trap_col_being_dealloced_not_returned_by_alloc)
        /*002c*/ 	.word	0x00000000


	//----- nvinfo : EIATTR_FRAME_SIZE
	.align		4
.L_12:
        /*0030*/ 	.byte	0x04, 0x11
        /*0032*/ 	.short	(.L_14 - .L_13)
	.align		4
.L_13:
        /*0034*/ 	.word	index@(kernel_cutlass_kernel_cudnngrouped_gemmgrouped_gemm_swiglugrouped_gemm_swiglu_quantBlockScaledContiguousGroupedGemmKernel_object_at__TiledMMA_ThrLayoutVMNK21111000_PermutationMNK____MMAAt_0)
        /*0038*/ 	.word	0x00000000


	//----- nvinfo : EIATTR_MIN_STACK_SIZE
	.align		4
.L_14:
        /*003c*/ 	.byte	0x04, 0x12
        /*003e*/ 	.short	(.L_16 - .L_15)
	.align		4
.L_15:
        /*0040*/ 	.word	index@(kernel_cutlass_kernel_cudnngrouped_gemmgrouped_gemm_swiglugrouped_gemm_swiglu_quantBlockScaledContiguousGroupedGemmKernel_object_at__TiledMMA_ThrLayoutVMNK21111000_PermutationMNK____MMAAt_0)
        /*0044*/ 	.word	0x00000000
.L_16:


//--------------------- .nv.info.kernel_cutlass_kernel_cudnngrouped_gemmgrouped_gemm_swiglugrouped_gemm_swiglu_quantBlockScaledContiguousGroupedGemmKernel_object_at__TiledMMA_ThrLayoutVMNK21111000_PermutationMNK____MMAAt_0 --------------------------
	.section	.nv.info.kernel_cutlass_kernel_cudnngrouped_gemmgrouped_gemm_swiglugrouped_gemm_swiglu_quantBlockScaledContiguousGroupedGemmKernel_object_at__TiledMMA_ThrLayoutVMNK21111000_PermutationMNK____MMAAt_0,"",@"SHT_CUDA_INFO"
	.sectionflags	@""
	.align	4


	//----- nvinfo : EIATTR_CUDA_API_VERSION
	.align		4
        /*0000*/ 	.byte	0x04, 0x37
        /*0002*/ 	.short	(.L_18 - .L_17)
.L_17:
        /*0004*/ 	.word	0x00000081


	//----- nvinfo : EIATTR_KPARAM_INFO
	.align		4
.L_18:
        /*0008*/ 	.byte	0x04, 0x17
        /*000a*/ 	.short	(.L_20 - .L_19)
.L_19:
        /*000c*/ 	.word	0x00000000
        /*0010*/ 	.short	0x000f
        /*0012*/ 	.short	0x03f8
        /*0014*/ 	.byte	0x00, 0xf0, 0x31, 0x00


	//----- nvinfo : EIATTR_KPARAM_INFO
	.align		4
.L_20:
        /*0018*/ 	.byte	0x04, 0x17
        /*001a*/ 	.short	(.L_22 - .L_21)
.L_21:
        /*001c*/ 	.word	0x00000000
        /*0020*/ 	.short	0x000e
        /*0022*/ 	.short	0x03ec
        /*0024*/ 	.byte	0x00, 0xf0, 0x31, 0x00


	//----- nvinfo : EIATTR_KPARAM_INFO
	.align		4
.L_22:
        /*0028*/ 	.byte	0x04, 0x17
        /*002a*/ 	.short	(.L_24 - .L_23)
.L_23:
        /*002c*/ 	.word	0x00000000
        /*0030*/ 	.short	0x000d
        /*0032*/ 	.short	0x03e0
        /*0034*/ 	.byte	0x00, 0xf0, 0x31, 0x00


	//----- nvinfo : EIATTR_KPARAM_INFO
	.align		4
.L_24:
        /*0038*/ 	.byte	0x04, 0x17
        /*003a*/ 	.short	(.L_26 - .L_25)
.L_25:
        /*003c*/ 	.word	0x00000000
        /*0040*/ 	.short	0x000c
        /*0042*/ 	.short	0x03d8
        /*0044*/ 	.byte	0x00, 0xf0, 0x21, 0x00


	//----- nvinfo : EIATTR_KPARAM_INFO
	.align		4
.L_26:
        /*0048*/ 	.byte	0x04, 0x17
        /*004a*/ 	.short	(.L_28 - .L_27)
.L_27:
        /*004c*/ 	.word	0x00000000
        /*0050*/ 	.short	0x000b
        /*0052*/ 	.short	0x03d0
        /*0054*/ 	.byte	0x00, 0xf0, 0x21, 0x00


	//----- nvinfo : EIATTR_KPARAM_INFO
	.align		4
.L_28:
        /*0058*/ 	.byte	0x04, 0x17
        /*005a*/ 	.short	(.L_30 - .L_29)
.L_29:
        /*005c*/ 	.word	0x00000000
        /*0060*/ 	.short	0x000a
        /*0062*/ 	.short	0x03c8
        /*0064*/ 	.byte	0x00, 0xf0, 0x21, 0x00


	//----- nvinfo : EIATTR_KPARAM_INFO
	.align		4
.L_30:
        /*0068*/ 	.byte	0x04, 0x17
        /*006a*/ 	.short	(.L_32 - .L_31)
.L_31:
        /*006c*/ 	.word	0x00000000
        /*0070*/ 	.short	0x0009
        /*0072*/ 	.short	0x03c0
        /*0074*/ 	.byte	0x00, 0xf0, 0x21, 0x00


	//----- nvinfo : EIATTR_KPARAM_INFO
	.align		4
.L_32:
        /*0078*/ 	.byte	0x04, 0x17
        /*007a*/ 	.short	(.L_34 - .L_33)
.L_33:
        /*007c*/ 	.word	0x00000000
        /*0080*/ 	.short	0x0008
        /*0082*/ 	.short	0x0340
        /*0084*/ 	.byte	0x00, 0xf0, 0x01, 0x02


	//----- nvinfo : EIATTR_KPARAM_INFO
	.align		4
.L_34:
        /*0088*/ 	.byte	0x04, 0x17
        /*008a*/ 	.short	(.L_36 - .L_35)
.L_35:
        /*008c*/ 	.word	0x00000000
        /*0090*/ 	.short	0x0007
        /*0092*/ 	.short	0x02c0
        /*0094*/ 	.byte	0x00, 0xf0, 0x01, 0x02


	//----- nvinfo : EIATTR_KPARAM_INFO
	.align		4
.L_36:
        /*0098*/ 	.byte	0x04, 0x17
        /*009a*/ 	.short	(.L_38 - .L_37)
.L_37:
        /*009c*/ 	.word	0x00000000
        /*00a0*/ 	.short	0x0006
        /*00a2*/ 	.short	0x0240
        /*00a4*/ 	.byte	0x00, 0xf0, 0x01, 0x02


	//----- nvinfo : EIATTR_KPARAM_INFO
	.align		4
.L_38:
        /*00a8*/ 	.byte	0x04, 0x17
        /*00aa*/ 	.short	(.L_40 - .L_39)
.L_39:
        /*00ac*/ 	.word	0x00000000
        /*00b0*/ 	.short	0x0005
        /*00b2*/ 	.short	0x01c0
        /*00b4*/ 	.byte	0x00, 0xf0, 0x01, 0x02


	//----- nvinfo : EIATTR_KPARAM_INFO
	.align		4
.L_40:
        /*00b8*/ 	.byte	0x04, 0x17
        /*00ba*/ 	.short	(.L_42 - .L_41)
.L_41:
        /*00bc*/ 	.word	0x00000000
        /*00c0*/ 	.short	0x0004
        /*00c2*/ 	.short	0x0140
        /*00c4*/ 	.byte	0x00, 0xf0, 0x01, 0x02


	//----- nvinfo : EIATTR_KPARAM_INFO
	.align		4
.L_42:
        /*00c8*/ 	.byte	0x04, 0x17
        /*00ca*/ 	.short	(.L_44 - .L_43)
.L_43:
        /*00cc*/ 	.word	0x00000000
        /*00d0*/ 	.short	0x0003
        /*00d2*/ 	.short	0x00c0
        /*00d4*/ 	.byte	0x00, 0xf0, 0x01, 0x02


	//----- nvinfo : EIATTR_KPARAM_INFO
	.align		4
.L_44:
        /*00d8*/ 	.byte	0x04, 0x17
        /*00da*/ 	.short	(.L_46 - .L_45)
.L_45:
        /*00dc*/ 	.word	0x00000000
        /*00e0*/ 	.short	0x0002
        /*00e2*/ 	.short	0x0040
        /*00e4*/ 	.byte	0x00, 0xf0, 0x01, 0x02


	//----- nvinfo : EIATTR_KPARAM_INFO
	.align		4
.L_46:
        /*00e8*/ 	.byte	0x04, 0x17
        /*00ea*/ 	.short	(.L_48 - .L_47)
.L_47:
        /*00ec*/ 	.word	0x00000000
        /*00f0*/ 	.short	0x0001
        /*00f2*/ 	.short	0x000c
        /*00f4*/ 	.byte	0x00, 0xf0, 0x31, 0x00


	//----- nvinfo : EIATTR_KPARAM_INFO
	.align		4
.L_48:
        /*00f8*/ 	.byte	0x04, 0x17
        /*00fa*/ 	.short	(.L_50 - .L_49)
.L_49:
        /*00fc*/ 	.word	0x00000000
        /*0100*/ 	.short	0x0000
        /*0102*/ 	.short	0x0000
        /*0104*/ 	.byte	0x00, 0xf0, 0x31, 0x00


	//----- nvinfo : EIATTR_AT_ENTRY_FRAGMENTS
	.align		4
.L_50:
        /*0108*/ 	.byte	0x04, 0x4f
        /*010a*/ 	.short	(.L_52 - .L_51)


	//   ....[0]....
.L_51:
        /*010c*/ 	.word	0x00000004


	//   ....[1]....
        /*0110*/ 	.word	0x00000005


	//----- nvinfo : EIATTR_RESERVED_SMEM_USED
	.align		4
.L_52:
        /*0114*/ 	.byte	0x01, 0x41
	.zero		2


	//----- nvinfo : EIATTR_SPARSE_MMA_MASK
	.align		4
        /*0118*/ 	.byte	0x03, 0x50
        /*011a*/ 	.short	0x0000


	//----- nvinfo : EIATTR_TCGEN05_2CTA_USED
	.align		4
        /*011c*/ 	.byte	0x01, 0x52
	.zero		2


	//----- nvinfo : EIATTR_MAXREG_COUNT
	.align		4
        /*0120*/ 	.byte	0x03, 0x1b
        /*0122*/ 	.short	0x00ff


	//----- nvinfo : EIATTR_NUM_BARRIERS
	.align		4
        /*0124*/ 	.byte	0x02, 0x4c
        /*0126*/ 	.byte	0x05
	.zero		1


	//----- nvinfo : EIATTR_INT_WARP_WIDE_INSTR_OFFSETS
	.align		4
        /*0128*/ 	.byte	0x04, 0x31
        /*012a*/ 	.short	(.L_54 - .L_53)


	//   ....[0]....
.L_53:
        /*012c*/ 	.word	0x00005a40


	//   ....[1]....
        /*0130*/ 	.word	0x00005ac0


	//   ....[2]....
        /*0134*/ 	.word	0x00005ae0


	//----- nvinfo : EIATTR_COOP_GROUP_MASK_REGIDS
	.align		4
.L_54:
        /*0138*/ 	.byte	0x04, 0x29
        /*013a*/ 	.short	(.L_56 - .L_55)


	//   ....[0]....
.L_55:
        /*013c*/ 	.word	0xffffffff


	//   ....[1]....
        /*0140*/ 	.word	0xffffffff


	//   ....[2]....
        /*0144*/ 	.word	0xffffffff


	//   ....[3]....
        /*0148*/ 	.word	0xffffffff


	//   ....[4]....
        /*014c*/ 	.word	0xffffffff


	//   ....[5]....
        /*0150*/ 	.word	0xffffffff


	//   ....[6]....
        /*0154*/ 	.word	0xffffffff


	//   ....[7]....
        /*0158*/ 	.word	0xffffffff


	//   ....[8]....
        /*015c*/ 	.word	0xffffffff


	//   ....[9]....
        /*0160*/ 	.word	0xffffffff


	//   ....[10]....
        /*0164*/ 	.word	0xffffffff


	//   ....[11]....
        /*0168*/ 	.word	0xffffffff


	//----- nvinfo : EIATTR_COOP_GROUP_INSTR_OFFSETS
	.align		4
.L_56:
        /*016c*/ 	.byte	0x04, 0x28
        /*016e*/ 	.short	(.L_58 - .L_57)


	//   ....[0]....
.L_57:
        /*0170*/ 	.word	0x00000140


	//   ....[1]....
        /*0174*/ 	.word	0x00000440


	//   ....[2]....
        /*0178*/ 	.word	0x000005b0


	//   ....[3]....
        /*017c*/ 	.word	0x00000830


	//   ....[4]....
        /*0180*/ 	.word	0x00000bc0


	//   ....[5]....
        /*0184*/ 	.word	0x00000e80


	//   ....[6]....
        /*0188*/ 	.word	0x00000ee0


	//   ....[7]....
        /*018c*/ 	.word	0x00002d30


	//   ....[8]....
        /*0190*/ 	.word	0x00003340


	//   ....[9]....
        /*0194*/ 	.word	0x000055b0


	//   ....[10]....
        /*0198*/ 	.word	0x000058c0


	//   ....[11]....
        /*019c*/ 	.word	0x00005b80


	//----- nvinfo : EIATTR_VRC_CTA_INIT_COUNT
	.align		4
.L_58:
        /*01a0*/ 	.byte	0x02, 0x4a
        /*01a2*/ 	.byte	0x80
	.zero		1


	//----- nvinfo : EIATTR_MBARRIER_INSTR_OFFSETS
	.align		4
        /*01a4*/ 	.byte	0x04, 0x39
        /*01a6*/ 	.short	(.L_60 - .L_59)


	//   ....[0]....
.L_59:
        /*01a8*/ 	.word	0x00000350
        /*01ac*/ 	.word	0x000000ff
        /*01b0*/ 	.word	0x00000000
        /*01b4*/ 	.short	0x0100
        /*01b6*/ 	.byte	0x06
	.zero		1


	//   ....[1]....
        /*01b8*/ 	.word	0x00000360
        /*01bc*/ 	.word	0x000000ff
        /*01c0*/ 	.word	0x00000008
        /*01c4*/ 	.short	0x0100
        /*01c6*/ 	.byte	0x06
	.zero		1


	//   ....[2]....
        /*01c8*/ 	.word	0x00000370
        /*01cc*/ 	.word	0x000000ff
        /*01d0*/ 	.word	0x00000010
        /*01d4*/ 	.short	0x0100
        /*01d6*/ 	.byte	0x06
	.zero		1


	//   ....[3]....
        /*01d8*/ 	.word	0x00000380
        /*01dc*/ 	.word	0x000000ff
        /*01e0*/ 	.word	0x00000018
        /*01e4*/ 	.short	0x0100
        /*01e6*/ 	.byte	0x06
	.zero		1


	//   ....[4]....
        /*01e8*/ 	.word	0x00000390
        /*01ec*/ 	.word	0x000000ff
        /*01f0*/ 	.word	0x00000020
        /*01f4*/ 	.short	0x0100
        /*01f6*/ 	.byte	0x06
	.zero		1


	//   ....[5]....
        /*01f8*/ 	.word	0x000003a0
        /*01fc*/ 	.word	0x000000ff
        /*0200*/ 	.word	0x00000028
        /*0204*/ 	.short	0x0100
        /*0206*/ 	.byte	0x06
	.zero		1


	//   ....[6]....
        /*0208*/ 	.word	0x000003b0
        /*020c*/ 	.word	0x000000ff
        /*0210*/ 	.word	0x00000030
        /*0214*/ 	.short	0x0100
        /*0216*/ 	.byte	0x06
	.zero		1


	//   ....[7]....
        /*0218*/ 	.word	0x000003c0
        /*021c*/ 	.word	0x000000ff
        /*0220*/ 	.word	0x00000038
        /*0224*/ 	.short	0x0100
        /*0226*/ 	.byte	0x06
	.zero		1


	//   ....[8]....
        /*0228*/ 	.word	0x000003d0
        /*022c*/ 	.word	0x000000ff
        /*0230*/ 	.word	0x00000040
        /*0234*/ 	.short	0x0100
        /*0236*/ 	.byte	0x06
	.zero		1


	//   ....[9]....
        /*0238*/ 	.word	0x000003e0
        /*023c*/ 	.word	0x000000ff
        /*0240*/ 	.word	0x00000048
        /*0244*/ 	.short	0x0100
        /*0246*/ 	.byte	0x06
	.zero		1


	//   ....[10]....
        /*0248*/ 	.word	0x00000550
        /*024c*/ 	.word	0x000000ff
        /*0250*/ 	.word	0x00000050
        /*0254*/ 	.short	0x0100
        /*0256*/ 	.byte	0x07
	.zero		1


	//   ....[11]....
        /*0258*/ 	.word	0x00000560
        /*025c*/ 	.word	0x000000ff
        /*0260*/ 	.word	0x00000058
        /*0264*/ 	.short	0x0100
        /*0266*/ 	.byte	0x07
	.zero		1


	//   ....[12]....
        /*0268*/ 	.word	0x000006d0
        /*026c*/ 	.word	0x000000ff
        /*0270*/ 	.word	0x00000060
        /*0274*/ 	.short	0x0100
        /*0276*/ 	.byte	0x07
	.zero		1


	//   ....[13]....
        /*0278*/ 	.word	0x000006e0
        /*027c*/ 	.word	0x000000ff
        /*0280*/ 	.word	0x00000068
        /*0284*/ 	.short	0x0100
        /*0286*/ 	.byte	0x07
	.zero		1


	//   ....[14]....
        /*0288*/ 	.word	0x000006f0
        /*028c*/ 	.word	0x000000ff
        /*0290*/ 	.word	0x00000070
        /*0294*/ 	.short	0x0100
        /*0296*/ 	.byte	0x07
	.zero		1


	//   ....[15]....
        /*0298*/ 	.word	0x00000700
        /*029c*/ 	.word	0x000000ff
        /*02a0*/ 	.word	0x00000078
        /*02a4*/ 	.short	0x0100
        /*02a6*/ 	.byte	0x07
	.zero		1


	//   ....[16]....
        /*02a8*/ 	.word	0x000007d0
        /*02ac*/ 	.word	0x000000ff
        /*02b0*/ 	.word	0x00000080
        /*02b4*/ 	.short	0x0100
        /*02b6*/ 	.byte	0x06
	.zero		1


	//   ....[17]....
        /*02b8*/ 	.word	0x00000f40
        /*02bc*/ 	.word	0x00000008
        /*02c0*/ 	.word	0x00000070
        /*02c4*/ 	.short	0x010a
        /*02c6*/ 	.byte	0xff
	.zero		1


	//   ....[18]....
        /*02c8*/ 	.word	0x00001020
        /*02cc*/ 	.word	0x00000008
        /*02d0*/ 	.word	0x00000060
        /*02d4*/ 	.short	0x0101
        /*02d6*/ 	.byte	0xff
	.zero		1


	//   ....[19]....
        /*02d8*/ 	.word	0x00001270
        /*02dc*/ 	.word	0x00000003
        /*02e0*/ 	.word	0x00000070
        /*02e4*/ 	.short	0x010a
        /*02e6*/ 	.byte	0xff
	.zero		1


	//   ....[20]....
        /*02e8*/ 	.word	0x00001390
        /*02ec*/ 	.word	0x00000003
        /*02f0*/ 	.word	0x00000060
        /*02f4*/ 	.short	0x0101
        /*02f6*/ 	.byte	0xff
	.zero		1


	//   ....[21]....
        /*02f8*/ 	.word	0x000013a0
        /*02fc*/ 	.word	0x00000008
        /*0300*/ 	.word	0x00000070
        /*0304*/ 	.short	0x010a
        /*0306*/ 	.byte	0xff
	.zero		1


	//   ....[22]....
        /*0308*/ 	.word	0x00001430
        /*030c*/ 	.word	0x000000ff
        /*0310*/ 	.word	0x00000060
        /*0314*/ 	.short	0x010a
        /*0316*/ 	.byte	0x22
	.zero		1


	//   ....[23]....
        /*0318*/ 	.word	0x000014b0
        /*031c*/ 	.word	0x000000ff
        /*0320*/ 	.word	0x00000070
        /*0324*/ 	.short	0x0101
        /*0326*/ 	.byte	0x22
	.zero		1


	//   ....[24]....
        /*0328*/ 	.word	0x000015c0
        /*032c*/ 	.word	0x000000ff
        /*0330*/ 	.word	0x00000028
        /*0334*/ 	.short	0x010a
        /*0336*/ 	.byte	0x06
	.zero		1


	//   ....[25]....
        /*0338*/ 	.word	0x00001780
        /*033c*/ 	.word	0x000000ff
        /*0340*/ 	.word	0x00000028
        /*0344*/ 	.short	0x010a
        /*0346*/ 	.byte	0x05
	.zero		1


	//   ....[26]....
        /*0348*/ 	.word	0x00001a00
        /*034c*/ 	.word	0x000000ff
        /*0350*/ 	.word	0x00000028
        /*0354*/ 	.short	0x010a
        /*0356*/ 	.byte	0x21
	.zero		1


	//   ....[27]....
        /*0358*/ 	.word	0x00001a40
        /*035c*/ 	.word	0x00000003
        /*0360*/ 	.word	0x00000060
        /*0364*/ 	.short	0x010a
        /*0366*/ 	.byte	0xff
	.zero		1


	//   ....[28]....
        /*0368*/ 	.word	0x00001ae0
        /*036c*/ 	.word	0x00000003
        /*0370*/ 	.word	0x00000070
        /*0374*/ 	.short	0x0101
        /*0376*/ 	.byte	0xff
	.zero		1


	//   ....[29]....
        /*0378*/ 	.word	0x00001ca0
        /*037c*/ 	.word	0x000000ff
        /*0380*/ 	.word	0x00000028
        /*0384*/ 	.short	0x010a
        /*0386*/ 	.byte	0x05
	.zero		1


	//   ....[30]....
        /*0388*/ 	.word	0x00001d80
        /*038c*/ 	.word	0x000000ff
        /*0390*/ 	.word	0x00000060
        /*0394*/ 	.short	0x010a
        /*0396*/ 	.byte	0x0c
	.zero		1


	//   ....[31]....
        /*0398*/ 	.word	0x00001e10
        /*039c*/ 	.word	0x000000ff
        /*03a0*/ 	.word	0x00000070
        /*03a4*/ 	.short	0x0101
        /*03a6*/ 	.byte	0x0c
	.zero		1


	//   ....[32]....
        /*03a8*/ 	.word	0x000022f0
        /*03ac*/ 	.word	0x000000ff
        /*03b0*/ 	.word	0x00000000
        /*03b4*/ 	.short	0x010a
        /*03b6*/ 	.byte	0x19
	.zero		1


	//   ....[33]....
        /*03b8*/ 	.word	0x00002300
        /*03bc*/ 	.word	0x000000ff
        /*03c0*/ 	.word	0x00000058
        /*03c4*/ 	.short	0x010a
        /*03c6*/ 	.byte	0x0c
	.zero		1


	//   ....[34]....
        /*03c8*/ 	.word	0x00002350
        /*03cc*/ 	.word	0x000000ff
        /*03d0*/ 	.word	0x00000058
        /*03d4*/ 	.short	0x010a
        /*03d6*/ 	.byte	0x0c
	.zero		1


	//   ....[35]....
        /*03d8*/ 	.word	0x000025a0
        /*03dc*/ 	.word	0x000000ff
        /*03e0*/ 	.word	0x00000000
        /*03e4*/ 	.short	0x010a
        /*03e6*/ 	.byte	0x0d
	.zero		1


	//   ....[36]....
        /*03e8*/ 	.word	0x000027b0
        /*03ec*/ 	.word	0x000000ff
        /*03f0*/ 	.word	0x00000000
        /*03f4*/ 	.short	0x010a
        /*03f6*/ 	.byte	0x10
	.zero		1


	//   ....[37]....
        /*03f8*/ 	.word	0x00002840
        /*03fc*/ 	.word	0x000000ff
        /*0400*/ 	.word	0x00000058
        /*0404*/ 	.short	0x010a
        /*0406*/ 	.byte	0x0c
	.zero		1


	//   ....[38]....
        /*0408*/ 	.word	0x00002860
        /*040c*/ 	.word	0x00000002
        /*0410*/ 	.word	0x00000060
        /*0414*/ 	.short	0x010a
        /*0416*/ 	.byte	0xff
	.zero		1


	//   ....[39]....
        /*0418*/ 	.word	0x00002910
        /*041c*/ 	.word	0x00000002
        /*0420*/ 	.word	0x00000070
        /*0424*/ 	.short	0x0101
        /*0426*/ 	.byte	0xff
	.zero		1


	//   ....[40]....
        /*0428*/ 	.word	0x000029c0
        /*042c*/ 	.word	0x00000000
        /*0430*/ 	.word	0x00000058
        /*0434*/ 	.short	0x010a
        /*0436*/ 	.byte	0xff
	.zero		1


	//   ....[41]....
        /*0438*/ 	.word	0x00002a00
        /*043c*/ 	.word	0x00000000
        /*0440*/ 	.word	0x00000058
        /*0444*/ 	.short	0x010a
        /*0446*/ 	.byte	0xff
	.zero		1


	//   ....[42]....
        /*0448*/ 	.word	0x00002b00
        /*044c*/ 	.word	0x000000ff
        /*0450*/ 	.word	0x00000080
        /*0454*/ 	.short	0x0100
        /*0456*/ 	.byte	0x05
	.zero		1


	//   ....[43]....
        /*0458*/ 	.word	0x00002bf0
        /*045c*/ 	.word	0x000000ff
        /*0460*/ 	.word	0x00000080
        /*0464*/ 	.short	0x0100
        /*0466*/ 	.byte	0x05
	.zero		1


	//   ....[44]....
        /*0468*/ 	.word	0x00002ce0
        /*046c*/ 	.word	0x000000ff
        /*0470*/ 	.word	0x00000080
        /*0474*/ 	.short	0x0100
        /*0476*/ 	.byte	0x05
	.zero		1


	//   ....[45]....
        /*0478*/ 	.word	0x00002fb0
        /*047c*/ 	.word	0x00000003
        /*0480*/ 	.word	0x00000000
        /*0484*/ 	.short	0x010a
        /*0486*/ 	.byte	0xff
	.zero		1


	//   ....[46]....
        /*0488*/ 	.word	0x00002fd0
        /*048c*/ 	.word	0x00000003
        /*0490*/ 	.word	0x00000000
        /*0494*/ 	.short	0x010a
        /*0496*/ 	.byte	0xff
	.zero		1


	//   ....[47]....
        /*0498*/ 	.word	0x000031b0
        /*049c*/ 	.word	0x00000003
        /*04a0*/ 	.word	0x00000000
        /*04a4*/ 	.short	0x010a
        /*04a6*/ 	.byte	0xff
	.zero		1


	//   ....[48]....
        /*04a8*/ 	.word	0x000031d0
        /*04ac*/ 	.word	0x00000003
        /*04b0*/ 	.word	0x00000000
        /*04b4*/ 	.short	0x010a
        /*04b6*/ 	.byte	0xff
	.zero		1


	//   ....[49]....
        /*04b8*/ 	.word	0x000032c0
        /*04bc*/ 	.word	0x00000003
        /*04c0*/ 	.word	0x00000000
        /*04c4*/ 	.short	0x0101
        /*04c6*/ 	.byte	0xff
	.zero		1


	//   ....[50]....
        /*04c8*/ 	.word	0x000033b0
        /*04cc*/ 	.word	0x00000003
        /*04d0*/ 	.word	0x00000060
        /*04d4*/ 	.short	0x010a
        /*04d6*/ 	.byte	0xff
	.zero		1


	//   ....[51]....
        /*04d8*/ 	.word	0x00003410
        /*04dc*/ 	.word	0x00000003
        /*04e0*/ 	.word	0x00000070
        /*04e4*/ 	.short	0x0101
        /*04e6*/ 	.byte	0xff
	.zero		1


	//   ....[52]....
        /*04e8*/ 	.word	0x000035e0
        /*04ec*/ 	.word	0x00000003
        /*04f0*/ 	.word	0x00000050
        /*04f4*/ 	.short	0x010a
        /*04f6*/ 	.byte	0xff
	.zero		1


	//   ....[53]....
        /*04f8*/ 	.word	0x00003e80
        /*04fc*/ 	.word	0x00000041
        /*0500*/ 	.word	0x00000000
        /*0504*/ 	.short	0x0101
        /*0506*/ 	.byte	0xff
	.zero		1


	//   ....[54]....
        /*0508*/ 	.word	0x00005570
        /*050c*/ 	.word	0x00000005
        /*0510*/ 	.word	0x00000060
        /*0514*/ 	.short	0x010a
        /*0516*/ 	.byte	0xff
	.zero		1


	//   ....[55]....
        /*0518*/ 	.word	0x00005620
        /*051c*/ 	.word	0x00000005
        /*0520*/ 	.word	0x00000070
        /*0524*/ 	.short	0x0101
        /*0526*/ 	.byte	0xff
	.zero		1


	//   ....[56]....
        /*0528*/ 	.word	0x00005870
        /*052c*/ 	.word	0x00000005
        /*0530*/ 	.word	0x00000000
        /*0534*/ 	.short	0x0101
        /*0536*/ 	.byte	0xff
	.zero		1


	//   ....[57]....
        /*0538*/ 	.word	0x00005880
        /*053c*/ 	.word	0x00000003
        /*0540*/ 	.word	0x00000080
        /*0544*/ 	.short	0x010a
        /*0546*/ 	.byte	0xff
	.zero		1


	//   ....[58]....
        /*0548*/ 	.word	0x00005c20
        /*054c*/ 	.word	0x00000003
        /*0550*/ 	.word	0x00000080
        /*0554*/ 	.short	0x0100
        /*0556*/ 	.byte	0xff
	.zero		1


	//   ....[59]....
        /*0558*/ 	.word	0x00005c80
        /*055c*/ 	.word	0x00000008
        /*0560*/ 	.word	0x00000070
        /*0564*/ 	.short	0x010a
        /*0566*/ 	.byte	0xff
	.zero		1


	//   ....[60]....
        /*0568*/ 	.word	0x00005ce0
        /*056c*/ 	.word	0x00000003
        /*0570*/ 	.word	0x00000070
        /*0574*/ 	.short	0x010a
        /*0576*/ 	.byte	0xff
	.zero		1


	//   ....[61]....
        /*0578*/ 	.word	0x00005d40
        /*057c*/ 	.word	0x00000008
        /*0580*/ 	.word	0x00000070
        /*0584*/ 	.short	0x010a
        /*0586*/ 	.byte	0xff
	.zero		1


	//   ....[62]....
        /*0588*/ 	.word	0x00005da0
        /*058c*/ 	.word	0x00000000
        /*0590*/ 	.word	0x00000060
        /*0594*/ 	.short	0x010a
        /*0596*/ 	.byte	0xff
	.zero		1


	//   ....[63]....
        /*0598*/ 	.word	0x00005e20
        /*059c*/ 	.word	0x00000000
        /*05a0*/ 	.word	0x00000028
        /*05a4*/ 	.short	0x010a
        /*05a6*/ 	.byte	0xff
	.zero		1


	//   ....[64]....
        /*05a8*/ 	.word	0x00005e80
        /*05ac*/ 	.word	0x00000003
        /*05b0*/ 	.word	0x00000060
        /*05b4*/ 	.short	0x010a
        /*05b6*/ 	.byte	0xff
	.zero		1


	//   ....[65]....
        /*05b8*/ 	.word	0x00005f00
        /*05bc*/ 	.word	0x00000000
        /*05c0*/ 	.word	0x00000028
        /*05c4*/ 	.short	0x010a
        /*05c6*/ 	.byte	0xff
	.zero		1


	//   ....[66]....
        /*05c8*/ 	.word	0x00005f60
        /*05cc*/ 	.word	0x00000002
        /*05d0*/ 	.word	0x00000060
        /*05d4*/ 	.short	0x010a
        /*05d6*/ 	.byte	0xff
	.zero		1


	//   ....[67]....
        /*05d8*/ 	.word	0x00005fe0
        /*05dc*/ 	.word	0x00000000
        /*05e0*/ 	.word	0x00000058
        /*05e4*/ 	.short	0x010a
        /*05e6*/ 	.byte	0xff
	.zero		1


	//   ....[68]....
        /*05e8*/ 	.word	0x00006060
        /*05ec*/ 	.word	0x00000000
        /*05f0*/ 	.word	0x00000000
        /*05f4*/ 	.short	0x010a
        /*05f6*/ 	.byte	0xff
	.zero		1


	//   ....[69]....
        /*05f8*/ 	.word	0x000060d0
        /*05fc*/ 	.word	0x00000002
        /*0600*/ 	.word	0x00000060
        /*0604*/ 	.short	0x010a
        /*0606*/ 	.byte	0xff
	.zero		1


	//   ....[70]....
        /*0608*/ 	.word	0x00006130
        /*060c*/ 	.word	0x00000003
        /*0610*/ 	.word	0x00000000
        /*0614*/ 	.short	0x010a
        /*0616*/ 	.byte	0xff
	.zero		1


	//   ....[71]....
        /*0618*/ 	.word	0x00006190
        /*061c*/ 	.word	0x00000003
        /*0620*/ 	.word	0x00000000
        /*0624*/ 	.short	0x010a
        /*0626*/ 	.byte	0xff
	.zero		1


	//   ....[72]....
        /*0628*/ 	.word	0x000061e0
        /*062c*/ 	.word	0x00000003
        /*0630*/ 	.word	0x00000060
        /*0634*/ 	.short	0x010a
        /*0636*/ 	.byte	0xff
	.zero		1


	//   ....[73]....
        /*0638*/ 	.word	0x00006250
        /*063c*/ 	.word	0x00000003
        /*0640*/ 	.word	0x00000050
        /*0644*/ 	.short	0x010a
        /*0646*/ 	.byte	0xff
	.zero		1


	//   ....[74]....
        /*0648*/ 	.word	0x000062b0
        /*064c*/ 	.word	0x00000005
        /*0650*/ 	.word	0x00000060
        /*0654*/ 	.short	0x010a
        /*0656*/ 	.byte	0xff
	.zero		1


	//   ....[75]....
        /*0658*/ 	.word	0x00006300
        /*065c*/ 	.word	0x00000003
        /*0660*/ 	.word	0x00000080
        /*0664*/ 	.short	0x010a
        /*0666*/ 	.byte	0xff
	.zero		1


	//----- nvinfo : EIATTR_NUM_MBARRIERS
	.align		4
.L_60:
        /*0668*/ 	.byte	0x03, 0x38
        /*066a*/ 	.short	0x0015


	//----- nvinfo : EIATTR_EXIT_INSTR_OFFSETS
	.align		4
        /*066c*/ 	.byte	0x04, 0x1c
        /*066e*/ 	.short	(.L_62 - .L_61)


	//   ....[0]....
.L_61:
        /*0670*/ 	.word	0x00005c60


	//----- nvinfo : EIATTR_MAX_THREADS
	.align		4
.L_62:
        /*0674*/ 	.byte	0x04, 0x05
        /*0676*/ 	.short	(.L_64 - .L_63)
.L_63:
        /*0678*/ 	.word	0x000000e0
        /*067c*/ 	.word	0x00000001
        /*0680*/ 	.word	0x00000001


	//----- nvinfo : EIATTR_CRS_STACK_SIZE
	.align		4
.L_64:
        /*0684*/ 	.byte	0x04, 0x1e
        /*0686*/ 	.short	(.L_66 - .L_65)
.L_65:
        /*0688*/ 	.word	0x00000000


	//----- nvinfo : EIATTR_CBANK_PARAM_SIZE
	.align		4
.L_66:
        /*068c*/ 	.byte	0x03, 0x19
        /*068e*/ 	.short	0x0404


	//----- nvinfo : EIATTR_PARAM_CBANK
	.align		4
        /*0690*/ 	.byte	0x04, 0x0a
        /*0692*/ 	.short	(.L_68 - .L_67)
	.align		4
.L_67:
        /*0694*/ 	.word	index@(.nv.constant0.kernel_cutlass_kernel_cudnngrouped_gemmgrouped_gemm_swiglugrouped_gemm_swiglu_quantBlockScaledContiguousGroupedGemmKernel_object_at__TiledMMA_ThrLayoutVMNK21111000_PermutationMNK____MMAAt_0)
        /*0698*/ 	.short	0x0380
        /*069a*/ 	.short	0x0404


	//----- nvinfo : EIATTR_SW_WAR
	.align		4
.L_68:
        /*069c*/ 	.byte	0x04, 0x36
        /*069e*/ 	.short	(.L_70 - .L_69)
.L_69:
        /*06a0*/ 	.word	0x00000008
.L_70:


//--------------------- .nv.compat                --------------------------
	.section	.nv.compat,"",@"SHT_CUDA_COMPAT_INFO"
	.align	4
        /*0000*/ 	.byte	0x02, 0x02, 0x02, 0x00, 0x02, 0x05, 0x05, 0x00, 0x02, 0x03, 0x01, 0x00, 0x02, 0x06, 0x01, 0x00


//--------------------- .nv.callgraph             --------------------------
	.section	.nv.callgraph,"",@"SHT_CUDA_CALLGRAPH"
	.align	4
	.sectionentsize	8
	.align		4
        /*0000*/ 	.word	0x00000000
	.align		4
        /*0004*/ 	.word	0xffffffff
	.align		4
        /*0008*/ 	.word	0x00000000
	.align		4
        /*000c*/ 	.word	0xfffffffe
	.align		4
        /*0010*/ 	.word	0x00000000
	.align		4
        /*0014*/ 	.word	0xfffffffd
	.align		4
        /*0018*/ 	.word	0x00000000
	.align		4
        /*001c*/ 	.word	0xfffffffc


//--------------------- .text.kernel_cutlass_kernel_cudnngrouped_gemmgrouped_gemm_swiglugrouped_gemm_swiglu_quantBlockScaledContiguousGroupedGemmKernel_object_at__TiledMMA_ThrLayoutVMNK21111000_PermutationMNK____MMAAt_0 --------------------------
	.section	.text.kernel_cutlass_kernel_cudnngrouped_gemmgrouped_gemm_swiglugrouped_gemm_swiglu_quantBlockScaledContiguousGroupedGemmKernel_object_at__TiledMMA_ThrLayoutVMNK21111000_PermutationMNK____MMAAt_0,"ax",@progbits
	.align	128
        .global         kernel_cutlass_kernel_cudnngrouped_gemmgrouped_gemm_swiglugrouped_gemm_swiglu_quantBlockScaledContiguousGroupedGemmKernel_object_at__TiledMMA_ThrLayoutVMNK21111000_PermutationMNK____MMAAt_0
        .type           kernel_cutlass_kernel_cudnngrouped_gemmgrouped_gemm_swiglugrouped_gemm_swiglu_quantBlockScaledContiguousGroupedGemmKernel_object_at__TiledMMA_ThrLayoutVMNK21111000_PermutationMNK____MMAAt_0,@function
        .size           kernel_cutlass_kernel_cudnngrouped_gemmgrouped_gemm_swiglugrouped_gemm_swiglu_quantBlockScaledContiguousGroupedGemmKernel_object_at__TiledMMA_ThrLayoutVMNK21111000_PermutationMNK____MMAAt_0,(.L_x_116 - kernel_cutlass_kernel_cudnngrouped_gemmgrouped_gemm_swiglugrouped_gemm_swiglu_quantBlockScaledContiguousGroupedGemmKernel_object_at__TiledMMA_ThrLayoutVMNK21111000_PermutationMNK____MMAAt_0)
        .other          kernel_cutlass_kernel_cudnngrouped_gemmgrouped_gemm_swiglugrouped_gemm_swiglu_quantBlockScaledContiguousGroupedGemmKernel_object_at__TiledMMA_ThrLayoutVMNK21111000_PermutationMNK____MMAAt_0,@"STO_CUDA_ENTRY STV_DEFAULT"
kernel_cutlass_kernel_cudnngrouped_gemmgrouped_gemm_swiglugrouped_gemm_swiglu_quantBlockScaledContiguousGroupedGemmKernel_object_at__TiledMMA_ThrLayoutVMNK21111000_PermutationMNK____MMAAt_0:
.text.kernel_cutlass_kernel_cudnngrouped_gemmgrouped_gemm_swiglugrouped_gemm_swiglu_quantBlockScaledContiguousGroupedGemmKernel_object_at__TiledMMA_ThrLayoutVMNK21111000_PermutationMNK____MMAAt_0:
[----:B------:R-:W1:Y:S01]  /*0000*/  LDC R1, c[0x0][0x37c] ;  /* 0x0000df00ff017b82 */ /* 0x000e620000000800 */
[----:B------:R-:W2:Y:S01]  /*0010*/  S2R R3, SR_TID.Y ;  /* 0x0000000000037919 */ /* 0x000ea20000002200 */
[----:B------:R-:W3:Y:S06]  /*0020*/  LDCU UR5, c[0x0][0x360] ;  /* 0x00006c00ff0577ac */ /* 0x000eec0008000800 */
[----:B------:R-:W4:Y:S01]  /*0030*/  S2UR UR21, SR_CTAID.X ;  /* 0x00000000001579c3 */ /* 0x000f220000002500 */
[----:B------:R-:W2:Y:S01]  /*0040*/  S2R R0, SR_TID.Z ;  /* 0x0000000000007919 */ /* 0x000ea20000002300 */
[----:B------:R-:W2:Y:S01]  /*0050*/  LDCU UR4, c[0x0][0x364] ;  /* 0x00006c80ff0477ac */ /* 0x000ea20008000800 */
[----:B------:R-:W3:Y:S01]  /*0060*/  S2R R68, SR_TID.X ;  /* 0x0000000000447919 */ /* 0x000ee20000002100 */
[----:B------:R-:W5:Y:S01]  /*0070*/  LDCU.U8 UR8, c[0x0][0x382] ;  /* 0x00007040ff0877ac */ /* 0x000f620008000000 */
[----:B------:R-:W4:Y:S01]  /*0080*/  LDCU.U8 UR7, c[0x0][0x381] ;  /* 0x00007020ff0777ac */ /* 0x000f220008000000 */
[----:B------:R-:W4:Y:S02]  /*0090*/  LDCU UR6, c[0x0][0x36c] ;  /* 0x00006d80ff0677ac */ /* 0x000f240008000800 */
[----:B----4-:R-:W-:-:S02]  /*00a0*/  ULOP3.LUT UR23, UR21, 0x1, URZ, 0xc0, !UPT ;  /* 0x0000000115177892 */ /* 0x010fc4000f8ec0ff */
[----:B-----5:R-:W-:Y:S02]  /*00b0*/  ULOP3.LUT UR8, UR8, 0x1, URZ, 0xc0, !UPT ;  /* 0x0000000108087892 */ /* 0x020fe4000f8ec0ff */
[----:B------:R-:W-:Y:S02]  /*00c0*/  ULOP3.LUT UR7, UR7, 0x1, URZ, 0xc0, !UPT ;  /* 0x0000000107077892 */ /* 0x000fe4000f8ec0ff */
[----:B------:R-:W-:Y:S02]  /*00d0*/  UISETP.NE.U32.AND UP6, UPT, UR8, 0x1, UPT ;  /* 0x000000010800788c */ /* 0x000fe4000bfc5070 */
[----:B------:R-:W-:Y:S01]  /*00e0*/  UISETP.EQ.U32.AND UP3, UPT, UR6, 0x1, UPT ;  /* 0x000000010600788c */ /* 0x000fe2000bf62070 */
[----:B--2---:R-:W-:Y:S01]  /*00f0*/  IMAD R3, R0, UR4, R3 ;  /* 0x0000000400037c24 */ /* 0x004fe2000f8e0203 */
[----:B------:R-:W2:Y:S01]  /*0100*/  S2UR UR4, SR_CgaCtaId ;  /* 0x00000000000479c3 */ /* 0x000ea20000008800 */
[----:B------:R-:W-:Y:S02]  /*0110*/  UISETP.NE.U32.AND UP5, UPT, UR7, 0x1, UPT ;  /* 0x000000010700788c */ /* 0x000fe4000bfa5070 */
[----:B---3--:R-:W-:-:S05]  /*0120*/  IMAD R72, R3, UR5, R68 ;  /* 0x0000000503487c24 */ /* 0x008fca000f8e0244 */
[----:B------:R-:W-:-:S06]  /*0130*/  SHF.R.U32.HI R72, RZ, 0x5, R72 ;  /* 0x00000005ff487819 */ /* 0x000fcc0000011648 */
[----:B------:R-:W3:Y:S02]  /*0140*/  SHFL.IDX PT, R72, R72, RZ, 0x1f ;  /* 0x00001fff48487589 */ /* 0x000ee400000e0000 */
[C---:B---3--:R-:W-:Y:S02]  /*0150*/  R2UR UR5, R72.reuse ;  /* 0x00000000480572ca */ /* 0x048fe400000e0000 */
[----:B------:R-:W-:-:S11]  /*0160*/  ISETP.NE.AND P0, PT, R72, 0x5, PT ;  /* 0x000000054800780c */ /* 0x000fd60003f05270 */
[----:B------:R-:W-:Y:S02]  /*0170*/  UISETP.NE.AND UP4, UPT, UR5, URZ, UPT ;  /* 0x000000ff0500728c */ /* 0x000fe4000bf85270 */
[----:B-12---:R-:W-:Y:S09]  /*0180*/  @P0 BRA `(.L_x_0) ;  /* 0x0000000000500947 */ /* 0x006ff20003800000 */
[----:B------:R-:W1:Y:S02]  /*0190*/  LDCU.64 UR6, c[0x0][0x348] ;  /* 0x00006900ff0677ac */ /* 0x000e640008000a00 */
[----:B-1----:R-:W-:Y:S02]  /*01a0*/  UIADD3 UR16, UP2, UPT, UR6, 0x40, URZ ;  /* 0x0000004006107890 */ /* 0x002fe4000ff5e0ff */
[----:B------:R-:W-:Y:S02]  /*01b0*/  UIADD3 UR14, UP1, UPT, UR6, 0xc0, URZ ;  /* 0x000000c0060e7890 */ /* 0x000fe4000ff3e0ff */
[----:B------:R-:W-:Y:S02]  /*01c0*/  UIADD3 UR12, UP0, UPT, UR6, 0x140, URZ ;  /* 0x00000140060c7890 */ /* 0x000fe4000ff1e0ff */
[----:B------:R-:W-:Y:S02]  /*01d0*/  UIADD3.X UR17, UPT, UPT, URZ, UR7, URZ, UP2, !UPT ;  /* 0x00000007ff117290 */ /* 0x000fe400097fe4ff */
[----:B------:R-:W-:-:S02]  /*01e0*/  UIADD3 UR10, UP2, UPT, UR6, 0x1c0, URZ ;  /* 0x000001c0060a7890 */ /* 0x000fc4000ff5e0ff */
[----:B------:R-:W-:Y:S02]  /*01f0*/  UIADD3.X UR15, UPT, UPT, URZ, UR7, URZ, UP1, !UPT ;  /* 0x00000007ff0f7290 */ /* 0x000fe40008ffe4ff */
[----:B------:R-:W-:Y:S02]  /*0200*/  UIADD3 UR8, UP1, UPT, UR6, 0x240, URZ ;  /* 0x0000024006087890 */ /* 0x000fe4000ff3e0ff */
[----:B------:R-:W-:Y:S01]  /*0210*/  UIADD3.X UR13, UPT, UPT, URZ, UR7, URZ, UP0, !UPT ;  /* 0x00000007ff0d7290 */ /* 0x000fe200087fe4ff */
[----:B------:R1:W-:Y:S01]  /*0220*/  UTMACCTL.PF [UR16] ;  /* 0x00000000100079b9 */ /* 0x0003e20008040000 */
[----:B------:R-:W-:-:S03]  /*0230*/  UIADD3 UR6, UP0, UPT, UR6, 0x2c0, URZ ;  /* 0x000002c006067890 */ /* 0x000fc6000ff1e0ff */
[----:B------:R1:W-:Y:S01]  /*0240*/  UTMACCTL.PF [UR14] ;  /* 0x000000000e0079b9 */ /* 0x0003e20008040000 */
[----:B------:R-:W-:-:S03]  /*0250*/  UIADD3.X UR11, UPT, UPT, URZ, UR7, URZ, UP2, !UPT ;  /* 0x00000007ff0b7290 */ /* 0x000fc600097fe4ff */
[----:B------:R1:W-:Y:S01]  /*0260*/  UTMACCTL.PF [UR12] ;  /* 0x000000000c0079b9 */ /* 0x0003e20008040000 */
[----:B------:R-:W-:Y:S02]  /*0270*/  UIADD3.X UR9, UPT, UPT, URZ, UR7, URZ, UP1, !UPT ;  /* 0x00000007ff097290 */ /* 0x000fe40008ffe4ff */
[----:B------:R-:W-:-:S03]  /*0280*/  UIADD3.X UR7, UPT, UPT, URZ, UR7, URZ, UP0, !UPT ;  /* 0x00000007ff077290 */ /* 0x000fc600087fe4ff */
[----:B------:R1:W-:Y:S04]  /*0290*/  UTMACCTL.PF [UR10] ;  /* 0x000000000a0079b9 */ /* 0x0003e80008040000 */
[----:B------:R1:W-:Y:S02]  /*02a0*/  UTMACCTL.PF [UR8] ;  /* 0x00000000080079b9 */ /* 0x0003e40008040000 */
[----:B------:R1:W-:Y:S02]  /*02b0*/  UTMACCTL.PF [UR6] ;  /* 0x00000000060079b9 */ /* 0x0003e40008040000 */
[----:B-1----:R-:W-:Y:S01]  /*02c0*/  NOP ;  /* 0x0000000000007918 */ /* 0x002fe20000000000 */
.L_x_0:
[----:B------:R-:W-:Y:S05]  /*02d0*/  BRA.U UP4, `(.L_x_1) ;  /* 0x0000000104487547 */ /* 0x000fea000b800000 */
[----:B------:R-:W-:Y:S01]  /*02e0*/  UMOV UR6, 0x400 ;  /* 0x0000040000067882 */ /* 0x000fe20000000000 */
[----:B------:R-:W-:Y:S01]  /*02f0*/  UMOV UR5, 0x1 ;  /* 0x0000000100057882 */ /* 0x000fe20000000000 */
[----:B------:R-:W-:Y:S02]  /*0300*/  ULEA UR6, UR4, UR6, 0x18 ;  /* 0x0000000604067291 */ /* 0x000fe4000f8ec0ff */
[----:B------:R-:W-:-:S04]  /*0310*/  UIADD3 UR8, UPT, UPT, -UR5, 0x100000, URZ ;  /* 0x0010000005087890 */ /* 0x000fc8000fffe1ff */
[----:B------:R-:W-:Y:S02]  /*0320*/  USHF.L.U32 UR9, UR8, 0xb, URZ ;  /* 0x0000000b08097899 */ /* 0x000fe400080006ff */
[----:B------:R-:W-:Y:S01]  /*0330*/  USHF.L.U32 UR8, UR8, 0x1, URZ ;  /* 0x0000000108087899 */ /* 0x000fe200080006ff */
[----:B------:R-:W1:Y:S11]  /*0340*/  FENCE.VIEW.ASYNC.S ;  /* 0x00000000000073c6 */ /* 0x000e760000000000 */
[----:B-1----:R1:W2:Y:S01]  /*0350*/  SYNCS.EXCH.64 URZ, [UR6], UR8 ;  /* 0x0000000806ff75b2 */ /* 0x0022a20008000100 */
[----:B------:R1:W3:Y:S01]  /*0360*/  SYNCS.EXCH.64 URZ, [UR6+0x8], UR8 ;  /* 0x0000080806ff75b2 */ /* 0x0002e20008000100 */
[----:B------:R1:W4:Y:S01]  /*0370*/  SYNCS.EXCH.64 URZ, [UR6+0x10], UR8 ;  /* 0x0000100806ff75b2 */ /* 0x0003220008000100 */
[----:B------:R1:W1:Y:S01]  /*0380*/  SYNCS.EXCH.64 URZ, [UR6+0x18], UR8 ;  /* 0x0000180806ff75b2 */ /* 0x0002620008000100 */
[----:B------:R1:W1:Y:S01]  /*0390*/  SYNCS.EXCH.64 URZ, [UR6+0x20], UR8 ;  /* 0x0000200806ff75b2 */ /* 0x0002620008000100 */
[----:B------:R1:W1:Y:S01]  /*03a0*/  SYNCS.EXCH.64 URZ, [UR6+0x28], UR8 ;  /* 0x0000280806ff75b2 */ /* 0x0002620008000100 */
[----:B------:R1:W1:Y:S01]  /*03b0*/  SYNCS.EXCH.64 URZ, [UR6+0x30], UR8 ;  /* 0x0000300806ff75b2 */ /* 0x0002620008000100 */
[----:B------:R1:W1:Y:S01]  /*03c0*/  SYNCS.EXCH.64 URZ, [UR6+0x38], UR8 ;  /* 0x0000380806ff75b2 */ /* 0x0002620008000100 */
[----:B------:R1:W1:Y:S01]  /*03d0*/  SYNCS.EXCH.64 URZ, [UR6+0x40], UR8 ;  /* 0x0000400806ff75b2 */ /* 0x0002620008000100 */
[----:B------:R1:W1:Y:S01]  /*03e0*/  SYNCS.EXCH.64 URZ, [UR6+0x48], UR8 ;  /* 0x0000480806ff75b2 */ /* 0x0002620008000100 */
[----:B------:R-:W-:Y:S01]  /*03f0*/  NOP ;  /* 0x0000000000007918 */ /* 0x000fe20000000000 */
.L_x_1:
[----:B------:R-:W-:Y:S01]  /*0400*/  NOP ;  /* 0x0000000000007918 */ /* 0x000fe20000000000 */
[----:B------:R-:W-:Y:S05]  /*0410*/  BRA.U !UP3, `(.L_x_2) ;  /* 0x000000010b087547 */ /* 0x000fea000b800000 */
[----:B-1234-:R-:W-:Y:S01]  /*0420*/  UCGABAR_ARV ;  /* 0x00000000000079c7 */ /* 0x01efe20008000000 */
[----:B------:R-:W-:Y:S05]  /*0430*/  BRA `(.L_x_3) ;  /* 0x0000000000047947 */ /* 0x000fea0003800000 */
.L_x_2:
[----:B-1234-:R-:W-:Y:S01]  /*0440*/  NOP ;  /* 0x0000000000007918 */ /* 0x01efe20000000000 */
.L_x_3:
[----:B------:R-:W-:Y:S05]  /*0450*/  BRA.U !UP3, `(.L_x_4) ;  /* 0x000000010b0c7547 */ /* 0x000fea000b800000 */
[----:B------:R-:W-:Y:S01]  /*0460*/  UCGABAR_WAIT ;  /* 0x0000000000007dc7 */ /* 0x000fe20008000000 */
[----:B------:R-:W-:Y:S01]  /*0470*/  CCTL.IVALL ;  /* 0x00000000ff00798f */ /* 0x000fe20002000000 */
[----:B------:R-:W-:Y:S05]  /*0480*/  BRA `(.L_x_5) ;  /* 0x0000000000047947 */ /* 0x000fea0003800000 */
.L_x_4:
[----:B------:R-:W-:Y:S06]  /*0490*/  BAR.SYNC.DEFER_BLOCKING 0x0 ;  /* 0x0000000000007b1d */ /* 0x000fec0000010000 */
.L_x_5:
[----:B------:R-:W-:Y:S01]  /*04a0*/  @!UP4 UMOV UR7, 0x400 ;  /* 0x000004000007c882 */ /* 0x000fe20000000000 */
[----:B------:R-:W-:Y:S01]  /*04b0*/  UMOV UR6, 0x1 ;  /* 0x0000000100067882 */ /* 0x000fe20000000000 */
[----:B------:R-:W-:Y:S01]  /*04c0*/  UMOV UR5, 0x8 ;  /* 0x0000000800057882 */ /* 0x000fe20000000000 */
[----:B------:R-:W-:Y:S02]  /*04d0*/  @!UP4 ULEA UR7, UR4, UR7, 0x18 ;  /* 0x000000070407c291 */ /* 0x000fe4000f8ec0ff */
[----:B------:R-:W-:-:S04]  /*04e0*/  @!UP4 UIADD3 UR8, UPT, UPT, -UR6, 0x100000, URZ ;  /* 0x001000000608c890 */ /* 0x000fc8000fffe1ff */
[----:B------:R-:W-:Y:S02]  /*04f0*/  @!UP4 USHF.L.U32 UR9, UR8, 0xb, URZ ;  /* 0x0000000b0809c899 */ /* 0x000fe400080006ff */
[----:B------:R-:W-:Y:S02]  /*0500*/  @!UP4 USHF.L.U32 UR8, UR8, 0x1, URZ ;  /* 0x000000010808c899 */ /* 0x000fe400080006ff */
[----:B------:R-:W-:-:S04]  /*0510*/  @!UP4 UIADD3 UR10, UPT, UPT, -UR5, 0x100000, URZ ;  /* 0x00100000050ac890 */ /* 0x000fc8000fffe1ff */
[----:B------:R-:W-:Y:S02]  /*0520*/  @!UP4 USHF.L.U32 UR11, UR10, 0xb, URZ ;  /* 0x0000000b0a0bc899 */ /* 0x000fe400080006ff */
[----:B------:R-:W-:Y:S01]  /*0530*/  @!UP4 USHF.L.U32 UR10, UR10, 0x1, URZ ;  /* 0x000000010a0ac899 */ /* 0x000fe200080006ff */
[----:B------:R-:W1:Y:S03]  /*0540*/  FENCE.VIEW.ASYNC.S ;  /* 0x00000000000073c6 */ /* 0x000e660000000000 */
[----:B-1----:R1:W2:Y:S08]  /*0550*/  @!UP4 SYNCS.EXCH.64 URZ, [UR7+0x50], UR8 ;  /* 0x0000500807ffc5b2 */ /* 0x0022b00008000100 */
[----:B------:R1:W3:Y:S01]  /*0560*/  @!UP4 SYNCS.EXCH.64 URZ, [UR7+0x58], UR10 ;  /* 0x0000580a07ffc5b2 */ /* 0x0002e20008000100 */
[----:B------:R-:W-:Y:S01]  /*0570*/  NOP ;  /* 0x0000000000007918 */ /* 0x000fe20000000000 */
[----:B------:R-:W-:Y:S05]  /*0580*/  BRA.U !UP3, `(.L_x_6) ;  /* 0x000000010b087547 */ /* 0x000fea000b800000 */
[----:B--23--:R-:W-:Y:S01]  /*0590*/  UCGABAR_ARV ;  /* 0x00000000000079c7 */ /* 0x00cfe20008000000 */
[----:B------:R-:W-:Y:S05]  /*05a0*/  BRA `(.L_x_7) ;  /* 0x0000000000047947 */ /* 0x000fea0003800000 */
.L_x_6:
[----:B--23--:R-:W-:Y:S01]  /*05b0*/  NOP ;  /* 0x0000000000007918 */ /* 0x00cfe20000000000 */
.L_x_7:
[----:B------:R-:W-:Y:S05]  /*05c0*/  BRA.U !UP3, `(.L_x_8) ;  /* 0x000000010b0c7547 */ /* 0x000fea000b800000 */
[----:B------:R-:W-:Y:S01]  /*05d0*/  UCGABAR_WAIT ;  /* 0x0000000000007dc7 */ /* 0x000fe20008000000 */
[----:B------:R-:W-:Y:S01]  /*05e0*/  CCTL.IVALL ;  /* 0x00000000ff00798f */ /* 0x000fe20002000000 */
[----:B------:R-:W-:Y:S05]  /*05f0*/  BRA `(.L_x_9) ;  /* 0x0000000000047947 */ /* 0x000fea0003800000 */
.L_x_8:
[----:B------:R-:W-:Y:S06]  /*0600*/  BAR.SYNC.DEFER_BLOCKING 0x0 ;  /* 0x0000000000007b1d */ /* 0x000fec0000010000 */
.L_x_9:
[----:B------:R-:W-:Y:S05]  /*0610*/  BRA.U UP4, `(.L_x_10) ;  /* 0x0000000104407547 */ /* 0x000fea000b800000 */
[----:B-1----:R-:W-:Y:S01]  /*0620*/  UMOV UR7, 0x400 ;  /* 0x0000040000077882 */ /* 0x002fe20000000000 */
[----:B------:R-:W-:Y:S01]  /*0630*/  UMOV UR6, 0x20 ;  /* 0x0000002000067882 */ /* 0x000fe20000000000 */
[----:B------:R-:W-:Y:S01]  /*0640*/  UMOV UR5, 0xc0 ;  /* 0x000000c000057882 */ /* 0x000fe20000000000 */
[----:B------:R-:W-:Y:S02]  /*0650*/  ULEA UR7, UR4, UR7, 0x18 ;  /* 0x0000000704077291 */ /* 0x000fe4000f8ec0ff */
[----:B------:R-:W-:-:S04]  /*0660*/  UIADD3 UR8, UPT, UPT, -UR6, 0x100000, URZ ;  /* 0x0010000006087890 */ /* 0x000fc8000fffe1ff */
[----:B------:R-:W-:Y:S02]  /*0670*/  USHF.L.U32 UR9, UR8, 0xb, URZ ;  /* 0x0000000b08097899 */ /* 0x000fe400080006ff */
[----:B------:R-:W-:Y:S02]  /*0680*/  USHF.L.U32 UR8, UR8, 0x1, URZ ;  /* 0x0000000108087899 */ /* 0x000fe400080006ff */
[----:B------:R-:W-:-:S04]  /*0690*/  UIADD3 UR10, UPT, UPT, -UR5, 0x100000, URZ ;  /* 0x00100000050a7890 */ /* 0x000fc8000fffe1ff */
[----:B------:R-:W-:Y:S02]  /*06a0*/  USHF.L.U32 UR11, UR10, 0xb, URZ ;  /* 0x0000000b0a0b7899 */ /* 0x000fe400080006ff */
[----:B------:R-:W-:Y:S01]  /*06b0*/  USHF.L.U32 UR10, UR10, 0x1, URZ ;  /* 0x000000010a0a7899 */ /* 0x000fe200080006ff */
[----:B------:R-:W1:Y:S03]  /*06c0*/  FENCE.VIEW.ASYNC.S ;  /* 0x00000000000073c6 */ /* 0x000e660000000000 */
[----:B-1----:R2:W3:Y:S01]  /*06d0*/  SYNCS.EXCH.64 URZ, [UR7+0x60], UR8 ;  /* 0x0000600807ff75b2 */ /* 0x0024e20008000100 */
[----:B------:R2:W4:Y:S07]  /*06e0*/  SYNCS.EXCH.64 URZ, [UR7+0x68], UR8 ;  /* 0x0000680807ff75b2 */ /* 0x00052e0008000100 */
[----:B------:R2:W1:Y:S01]  /*06f0*/  SYNCS.EXCH.64 URZ, [UR7+0x70], UR10 ;  /* 0x0000700a07ff75b2 */ /* 0x0004620008000100 */
[----:B------:R2:W1:Y:S02]  /*0700*/  SYNCS.EXCH.64 URZ, [UR7+0x78], UR10 ;  /* 0x0000780a07ff75b2 */ /* 0x0004640008000100 */
[----:B--2---:R-:W-:Y:S01]  /*0710*/  NOP ;  /* 0x0000000000007918 */ /* 0x004fe20000000000 */
.L_x_10:
[----:B------:R-:W-:Y:S01]  /*0720*/  NOP ;  /* 0x0000000000007918 */ /* 0x000fe20000000000 */
[----:B-1-34-:R-:W-:Y:S06]  /*0730*/  BAR.SYNC.DEFER_BLOCKING 0x0 ;  /* 0x0000000000007b1d */ /* 0x01afec0000010000 */
[----:B------:R-:W-:Y:S05]  /*0740*/  BRA.U UP4, `(.L_x_11) ;  /* 0x0000000104287547 */ /* 0x000fea000b800000 */
[----:B------:R-:W-:Y:S01]  /*0750*/  UMOV UR6, 0x400 ;  /* 0x0000040000067882 */ /* 0x000fe20000000000 */
[----:B------:R-:W-:Y:S01]  /*0760*/  UMOV UR5, 0x20 ;  /* 0x0000002000057882 */ /* 0x000fe20000000000 */
[----:B------:R-:W-:Y:S02]  /*0770*/  ULEA UR6, UR4, UR6, 0x18 ;  /* 0x0000000604067291 */ /* 0x000fe4000f8ec0ff */
[----:B------:R-:W-:-:S04]  /*0780*/  UIADD3 UR8, UPT, UPT, -UR5, 0x100000, URZ ;  /* 0x0010000005087890 */ /* 0x000fc8000fffe1ff */
[----:B------:R-:W-:Y:S02]  /*0790*/  USHF.L.U32 UR9, UR8, 0xb, URZ ;  /* 0x0000000b08097899 */ /* 0x000fe400080006ff */
[----:B------:R-:W-:Y:S01]  /*07a0*/  USHF.L.U32 UR8, UR8, 0x1, URZ ;  /* 0x0000000108087899 */ /* 0x000fe200080006ff */
[----:B------:R-:W-:Y:S01]  /*07b0*/  ELECT P0, URZ, PT ;  /* 0x0000000000ff782f */ /* 0x000fe20003800000 */
[----:B------:R-:W1:Y:S10]  /*07c0*/  FENCE.VIEW.ASYNC.S ;  /* 0x00000000000073c6 */ /* 0x000e740000000000 */
[----:B-1----:R1:W2:Y:S01]  /*07d0*/  SYNCS.EXCH.64 URZ, [UR6+0x80], UR8 ;  /* 0x0000800806ff75b2 */ /* 0x0022a20008000100 */
[----:B------:R-:W-:Y:S01]  /*07e0*/  NOP ;  /* 0x0000000000007918 */ /* 0x000fe20000000000 */
.L_x_11:
[----:B------:R-:W-:Y:S01]  /*07f0*/  NOP ;  /* 0x0000000000007918 */ /* 0x000fe20000000000 */
[----:B------:R-:W-:Y:S05]  /*0800*/  BRA.U !UP3, `(.L_x_12) ;  /* 0x000000010b087547 */ /* 0x000fea000b800000 */
[----:B--2---:R-:W-:Y:S01]  /*0810*/  UCGABAR_ARV ;  /* 0x00000000000079c7 */ /* 0x004fe20008000000 */
[----:B------:R-:W-:Y:S05]  /*0820*/  BRA `(.L_x_13) ;  /* 0x0000000000047947 */ /* 0x000fea0003800000 */
.L_x_12:
[----:B--2---:R-:W-:Y:S01]  /*0830*/  NOP ;  /* 0x0000000000007918 */ /* 0x004fe20000000000 */
.L_x_13:
[----:B------:R-:W-:Y:S01]  /*0840*/  USHF.L.U32 UR38, UR23, 0x7, URZ ;  /* 0x0000000717267899 */ /* 0x000fe200080006ff */
[----:B------:R-:W-:Y:S05]  /*0850*/  BRA.U !UP3, `(.L_x_14) ;  /* 0x000000010b0c7547 */ /* 0x000fea000b800000 */
[----:B------:R-:W-:Y:S01]  /*0860*/  UCGABAR_WAIT ;  /* 0x0000000000007dc7 */ /* 0x000fe20008000000 */
[----:B------:R-:W-:Y:S01]  /*0870*/  CCTL.IVALL ;  /* 0x00000000ff00798f */ /* 0x000fe20002000000 */
[----:B------:R-:W-:Y:S05]  /*0880*/  BRA `(.L_x_15) ;  /* 0x0000000000047947 */ /* 0x000fea0003800000 */
.L_x_14:
[----:B------:R-:W-:Y:S06]  /*0890*/  BAR.SYNC.DEFER_BLOCKING 0x0 ;  /* 0x0000000000007b1d */ /* 0x000fec0000010000 */
.L_x_15:
[----:B------:R-:W-:Y:S01]  /*08a0*/  ISETP.NE.AND P0, PT, R72, 0x6, PT ;  /* 0x000000064800780c */ /* 0x000fe20003f05270 */
[----:B------:R-:W2:-:S12]  /*08b0*/  LDCU.64 UR30, c[0x0][0x358] ;  /* 0x00006b00ff1e77ac */ /* 0x000e980008000a00 */
[----:B------:R-:W-:Y:S05]  /*08c0*/  @P0 BRA `(.L_x_16) ;  /* 0x0000000800bc0947 */ /* 0x000fea0003800000 */
[----:B------:R-:W-:Y:S01]  /*08d0*/  LOP3.LUT R0, R68, 0x1f, RZ, 0xc0, !PT ;  /* 0x0000001f44007812 */ /* 0x000fe200078ec0ff */
[----:B------:R-:W-:Y:S01]  /*08e0*/  IMAD.MOV.U32 R11, RZ, RZ, 0x7fffffff ;  /* 0x7fffffffff0b7424 */ /* 0x000fe200078e00ff */
[----:B------:R-:W3:Y:S01]  /*08f0*/  S2UR UR22, SR_CTAID.Z ;  /* 0x00000000001679c3 */ /* 0x000ee20000002700 */
[----:B-1----:R-:W3:Y:S01]  /*0900*/  LDCU.64 UR6, c[0x0][0x760] ;  /* 0x0000ec00ff0677ac */ /* 0x002ee20008000a00 */
[C---:B------:R-:W-:Y:S01]  /*0910*/  ISETP.GT.U32.AND P0, PT, R0.reuse, 0x7, PT ;  /* 0x000000070000780c */ /* 0x040fe20003f04070 */
[----:B------:R-:W1:Y:S01]  /*0920*/  LDCU.U8 UR11, c[0x0][0x768] ;  /* 0x0000ed00ff0b77ac */ /* 0x000e620008000000 */
[----:B------:R-:W4:Y:S01]  /*0930*/  LDCU.U8 UR15, c[0x0][0x769] ;  /* 0x0000ed20ff0f77ac */ /* 0x000f220008000000 */
[----:B------:R-:W5:Y:S10]  /*0940*/  LDCU.64 UR4, c[0x0][0x778] ;  /* 0x0000ef00ff0477ac */ /* 0x000f740008000a00 */
[----:B------:R-:W2:Y:S01]  /*0950*/  @!P0 LDC.64 R2, c[0x0][0x748] ;  /* 0x0001d200ff028b82 */ /* 0x000ea20000000a00 */
[----:B------:R-:W1:Y:S01]  /*0960*/  LDCU.U8 UR10, c[0x0][0x780] ;  /* 0x0000f000ff0a77ac */ /* 0x000e620008000000 */
[----:B------:R-:W1:Y:S01]  /*0970*/  LDCU.U8 UR12, c[0x0][0x781] ;  /* 0x0000f020ff0c77ac */ /* 0x000e620008000000 */
[----:B------:R-:W1:Y:S01]  /*0980*/  LDCU UR16, c[0x0][0x770] ;  /* 0x0000ee00ff1077ac */ /* 0x000e620008000800 */
[----:B------:R-:W1:Y:S01]  /*0990*/  LDCU.U8 UR14, c[0x0][0x774] ;  /* 0x0000ee80ff0e77ac */ /* 0x000e620008000000 */
[----:B--2---:R-:W-:-:S05]  /*09a0*/  @!P0 IMAD.WIDE.U32 R2, R0, 0x4, R2 ;  /* 0x0000000400028825 */ /* 0x004fca00078e0002 */
[----:B------:R2:W5:Y:S01]  /*09b0*/  @!P0 LDG.E R11, desc[UR30][R2.64] ;  /* 0x0000001e020b8981 */ /* 0x000562000c1e1900 */
[----:B---3--:R-:W-:Y:S01]  /*09c0*/  UIMAD.WIDE.U32 UR8, UR22, UR7, URZ ;  /* 0x00000007160872a5 */ /* 0x008fe2000f8e00ff */
[----:B------:R-:W-:Y:S01]  /*09d0*/  HFMA2 R0, -RZ, RZ, 0, 5.9604644775390625e-08 ;  /* 0x00000001ff007431 */ /* 0x000fe200000001ff */
[----:B------:R-:W3:Y:S02]  /*09e0*/  LDCU.U8 UR13, c[0x0][0x775] ;  /* 0x0000eea0ff0d77ac */ /* 0x000ee40008000000 */
[----:B------:R-:W-:Y:S02]  /*09f0*/  UIADD3 UR7, UPT, UPT, -UR9, UR22, URZ ;  /* 0x0000001609077290 */ /* 0x000fe4000fffe1ff */
[----:B------:R-:W-:Y:S02]  /*0a00*/  UISETP.GT.U32.AND UP0, UPT, UR22, 0xff, UPT ;  /* 0x000000ff1600788c */ /* 0x000fe4000bf04070 */
[----:B-1----:R-:W-:-:S04]  /*0a10*/  USHF.R.U32.HI UR7, URZ, UR11, UR7 ;  /* 0x0000000bff077299 */ /* 0x002fc80008011607 */
[----:B------:R-:W-:-:S04]  /*0a20*/  UIADD3 UR7, UPT, UPT, UR9, UR7, URZ ;  /* 0x0000000709077290 */ /* 0x000fc8000fffe0ff */
[----:B----4-:R-:W-:-:S04]  /*0a30*/  USHF.R.U32.HI UR7, URZ, UR15, UR7 ;  /* 0x0000000fff077299 */ /* 0x010fc80008011607 */
[----:B------:R-:W-:Y:S01]  /*0a40*/  UIADD3 UR7, UPT, UPT, -UR7, URZ, URZ ;  /* 0x000000ff07077290 */ /* 0x000fe2000fffe1ff */
[----:B--2---:R-:W-:-:S03]  /*0a50*/  IMAD.MOV.U32 R2, RZ, RZ, RZ ;  /* 0x000000ffff027224 */ /* 0x004fc600078e00ff */
[----:B------:R-:W-:-:S04]  /*0a60*/  UIMAD UR6, UR7, UR6, UR22 ;  /* 0x00000006070672a4 */ /* 0x000fc8000f8e0216 */
[----:B-----5:R-:W-:-:S07]  /*0a70*/  UIMAD.WIDE.U32 UR8, UR6, UR5, URZ ;  /* 0x00000005060872a5 */ /* 0x020fce000f8e00ff */
[----:B------:R-:W-:Y:S02]  /*0a80*/  UMOV UR5, UR9 ;  /* 0x0000000900057c82 */ /* 0x000fe40008000000 */
[----:B------:R-:W-:-:S04]  /*0a90*/  UIADD3 UR8, UPT, UPT, UR6, -UR5, URZ ;  /* 0x8000000506087290 */ /* 0x000fc8000fffe0ff */
[----:B------:R-:W-:-:S04]  /*0aa0*/  USHF.R.U32.HI UR8, URZ, UR10, UR8 ;  /* 0x0000000aff087299 */ /* 0x000fc80008011608 */
[----:B------:R-:W-:Y:S01]  /*0ab0*/  UIADD3 UR8, UPT, UPT, UR5, UR8, URZ ;  /* 0x0000000805087290 */ /* 0x000fe2000fffe0ff */
[----:B------:R-:W1:Y:S03]  /*0ac0*/  LDCU UR5, c[0x0][0x76c] ;  /* 0x0000ed80ff0577ac */ /* 0x000e660008000800 */
[----:B------:R-:W-:-:S04]  /*0ad0*/  USHF.R.U32.HI UR8, URZ, UR12, UR8 ;  /* 0x0000000cff087299 */ /* 0x000fc80008011608 */
[----:B------:R-:W-:-:S07]  /*0ae0*/  UIMAD.WIDE.U32 UR16, UR8, UR16, URZ ;  /* 0x00000010081072a5 */ /* 0x000fce000f8e00ff */
[----:B------:R-:W-:Y:S02]  /*0af0*/  UMOV UR9, UR17 ;  /* 0x0000001100097c82 */ /* 0x000fe40008000000 */
[----:B------:R-:W-:-:S04]  /*0b00*/  UIADD3 UR7, UPT, UPT, UR8, -UR9, URZ ;  /* 0x8000000908077290 */ /* 0x000fc8000fffe0ff */
[----:B------:R-:W-:-:S04]  /*0b10*/  USHF.R.U32.HI UR7, URZ, UR14, UR7 ;  /* 0x0000000eff077299 */ /* 0x000fc80008011607 */
[----:B------:R-:W-:-:S04]  /*0b20*/  UIADD3 UR7, UPT, UPT, UR9, UR7, URZ ;  /* 0x0000000709077290 */ /* 0x000fc8000fffe0ff */
[----:B---3--:R-:W-:-:S04]  /*0b30*/  USHF.R.U32.HI UR7, URZ, UR13, UR7 ;  /* 0x0000000dff077299 */ /* 0x008fc80008011607 */
[----:B------:R-:W-:-:S04]  /*0b40*/  UIADD3 UR7, UPT, UPT, -UR7, URZ, URZ ;  /* 0x000000ff07077290 */ /* 0x000fc8000fffe1ff */
[----:B-1----:R-:W-:Y:S02]  /*0b50*/  UIMAD UR5, UR7, UR5, UR8 ;  /* 0x00000005070572a4 */ /* 0x002fe4000f8e0208 */
[----:B------:R-:W-:Y:S02]  /*0b60*/  UIADD3 UR8, UPT, UPT, -UR8, URZ, URZ ;  /* 0x000000ff08087290 */ /* 0x000fe4000fffe1ff */
[----:B------:R-:W-:Y:S02]  /*0b70*/  UIADD3 UR5, UPT, UPT, UR5, UR5, URZ ;  /* 0x0000000505057290 */ /* 0x000fe4000fffe0ff */
[----:B------:R-:W-:Y:S02]  /*0b80*/  UIMAD UR4, UR8, UR4, UR6 ;  /* 0x00000004080472a4 */ /* 0x000fe4000f8e0206 */
[----:B------:R-:W-:-:S04]  /*0b90*/  ULOP3.LUT UR5, UR5, 0x1, UR21, 0xf8, !UPT ;  /* 0x0000000105057892 */ /* 0x000fc8000f8ef815 */
[----:B------:R-:W-:Y:S02]  /*0ba0*/  MOV R5, UR4 ;  /* 0x0000000400057c02 */ /* 0x000fe40008000f00 */
[----:B------:R-:W-:Y:S01]  /*0bb0*/  IMAD.U32 R4, RZ, RZ, UR5 ;  /* 0x00000005ff047e24 */ /* 0x000fe2000f8e00ff */
[----:B------:R1:W2:Y:S01]  /*0bc0*/  SHFL.IDX PT, R3, R11, 0x7, 0x1f ;  /* 0x00e01f000b037f89 */ /* 0x0002a200000e0000 */
[----:B------:R-:W-:Y:S05]  /*0bd0*/  BRA.U UP0, `(.L_x_17) ;  /* 0x0000000500847547 */ /* 0x000fea000b800000 */
[----:B--2---:R-:W-:Y:S01]  /*0be0*/  SHF.R.S32.HI R10, RZ, 0x1f, R3 ;  /* 0x0000001fff0a7819 */ /* 0x004fe20000011403 */
[----:B------:R-:W2:Y:S01]  /*0bf0*/  LDCU UR5, c[0x0][0x374] ;  /* 0x00006e80ff0577ac */ /* 0x000ea20008000800 */
[----:B------:R-:W-:Y:S02]  /*0c00*/  IMAD.MOV.U32 R6, RZ, RZ, -0x1 ;  /* 0xffffffffff067424 */ /* 0x000fe400078e00ff */
[----:B------:R-:W-:Y:S01]  /*0c10*/  LEA.HI R10, R10, R3, RZ, 0x8 ;  /* 0x000000030a0a7211 */ /* 0x000fe200078f40ff */
[----:B------:R-:W2:Y:S01]  /*0c20*/  LDCU UR4, c[0x0][0x370] ;  /* 0x00006e00ff0477ac */ /* 0x000ea20008000800 */
[----:B------:R-:W-:Y:S02]  /*0c30*/  IMAD.MOV.U32 R2, RZ, RZ, RZ ;  /* 0x000000ffff027224 */ /* 0x000fe400078e00ff */
[----:B------:R-:W-:Y:S01]  /*0c40*/  LOP3.LUT R0, R10, 0xffffff00, RZ, 0xc0, !PT ;  /* 0xffffff000a007812 */ /* 0x000fe200078ec0ff */
[----:B------:R-:W3:Y:S01]  /*0c50*/  LDCU UR20, c[0x0][0x378] ;  /* 0x00006f00ff1477ac */ /* 0x000ee20008000800 */
[----:B------:R-:W-:-:S02]  /*0c60*/  IMAD.MOV.U32 R9, RZ, RZ, RZ ;  /* 0x000000ffff097224 */ /* 0x000fc400078e00ff */
[C---:B------:R-:W-:Y:S01]  /*0c70*/  ISETP.NE.AND P0, PT, R3.reuse, R0, PT ;  /* 0x000000000300720c */ /* 0x040fe20003f05270 */
[----:B------:R-:W4:Y:S01]  /*0c80*/  LDCU UR9, c[0x0][0x770] ;  /* 0x0000ee00ff0977ac */ /* 0x000f220008000800 */
[----:B------:R-:W-:Y:S02]  /*0c90*/  SHF.R.S32.HI R0, RZ, 0x8, R10 ;  /* 0x00000008ff007819 */ /* 0x000fe4000001140a */
[----:B------:R-:W-:Y:S01]  /*0ca0*/  ISETP.LT.AND P0, PT, R3, RZ, P0 ;  /* 0x000000ff0300720c */ /* 0x000fe20000701270 */
[----:B------:R-:W1:Y:S01]  /*0cb0*/  LDCU UR8, c[0x0][0x76c] ;  /* 0x0000ed80ff0877ac */ /* 0x000e620008000800 */
[----:B------:R-:W-:Y:S01]  /*0cc0*/  LEA.HI.SX32 R10, R10, 0xffffffff, 0x18 ;  /* 0xffffffff0a0a7811 */ /* 0x000fe200078fc2ff */
[----:B------:R-:W1:Y:S01]  /*0cd0*/  LDCU.64 UR6, c[0x0][0x760] ;  /* 0x0000ec00ff0677ac */ /* 0x000e620008000a00 */
[----:B--2---:R-:W-:-:S04]  /*0ce0*/  UIMAD UR4, UR5, UR4, URZ ;  /* 0x00000004050472a4 */ /* 0x004fc8000f8e02ff */
[----:B---3--:R-:W-:-:S05]  /*0cf0*/  UIMAD UR20, UR4, UR20, URZ ;  /* 0x00000014041472a4 */ /* 0x008fca000f8e02ff */
[----:B------:R-:W-:Y:S02]  /*0d00*/  @!P0 IMAD.MOV R10, RZ, RZ, R0 ;  /* 0x000000ffff0a8224 */ /* 0x000fe400078e0200 */
[----:B------:R-:W-:Y:S01]  /*0d10*/  IMAD.MOV.U32 R0, RZ, RZ, 0x1 ;  /* 0x00000001ff007424 */ /* 0x000fe200078e00ff */
[----:B------:R-:W-:Y:S01]  /*0d20*/  ULEA.HI UR20, UR20, UR20, URZ, 0x1 ;  /* 0x0000001414147291 */ /* 0x000fe2000f8f08ff */
[----:B------:R-:W2:Y:S03]  /*0d30*/  LDCU.64 UR4, c[0x0][0x778] ;  /* 0x0000ef00ff0477ac */ /* 0x000ea60008000a00 */
[----:B----4-:R-:W-:-:S12]  /*0d40*/  USHF.R.S32.HI UR20, URZ, 0x1, UR20 ;  /* 0x00000001ff147899 */ /* 0x010fd80008011414 */
.L_x_22:
[----:B---3--:R-:W-:-:S04]  /*0d50*/  LEA.HI R7, R4, R4, RZ, 0x1 ;  /* 0x0000000404077211 */ /* 0x008fc800078f08ff */
[----:B------:R-:W-:Y:S02]  /*0d60*/  LOP3.LUT R3, R7, 0xfffffffe, RZ, 0xc0, !PT ;  /* 0xfffffffe07037812 */ /* 0x000fe400078ec0ff */
[----:B------:R-:W-:Y:S02]  /*0d70*/  SHF.R.S32.HI R7, RZ, 0x1, R7 ;  /* 0x00000001ff077819 */ /* 0x000fe40000011407 */
[----:B------:R-:W-:-:S03]  /*0d80*/  ISETP.NE.AND P0, PT, R4, R3, PT ;  /* 0x000000030400720c */ /* 0x000fc60003f05270 */
[----:B------:R-:W-:Y:S01]  /*0d90*/  VIADD R3, R7, 0xffffffff ;  /* 0xffffffff07037836 */ /* 0x000fe20000000000 */
[----:B------:R-:W-:-:S13]  /*0da0*/  ISETP.LT.AND P0, PT, R4, RZ, P0 ;  /* 0x000000ff0400720c */ /* 0x000fda0000701270 */
[----:B------:R-:W-:-:S05]  /*0db0*/  @!P0 IMAD.MOV R3, RZ, RZ, R7 ;  /* 0x000000ffff038224 */ /* 0x000fca00078e0207 */
[----:B------:R-:W-:-:S13]  /*0dc0*/  ISETP.GE.AND P0, PT, R3, R10, PT ;  /* 0x0000000a0300720c */ /* 0x000fda0003f06270 */
[----:B----4-:R-:W-:Y:S05]  /*0dd0*/  @P0 BRA `(.L_x_18) ;  /* 0x0000000000940947 */ /* 0x010fea0003800000 */
[----:B------:R-:W-:-:S04]  /*0de0*/  SHF.L.U32 R8, R3, 0x8, RZ ;  /* 0x0000000803087819 */ /* 0x000fc800000006ff */
[----:B------:R-:W-:-:S13]  /*0df0*/  ISETP.GE.AND P0, PT, R8, R9, PT ;  /* 0x000000090800720c */ /* 0x000fda0003f06270 */
[----:B------:R-:W-:Y:S05]  /*0e00*/  @!P0 BRA `(.L_x_19) ;  /* 0x0000000000388947 */ /* 0x000fea0003800000 */
[----:B------:R-:W-:Y:S01]  /*0e10*/  VIADD R3, R6, 0x1 ;  /* 0x0000000106037836 */ /* 0x000fe20000000000 */
[----:B------:R-:W-:-:S04]  /*0e20*/  MOV R6, 0xffffffff ;  /* 0xffffffff00067802 */ /* 0x000fc80000000f00 */
[----:B------:R-:W-:-:S13]  /*0e30*/  ISETP.GT.U32.AND P0, PT, R3, 0x1f, PT ;  /* 0x0000001f0300780c */ /* 0x000fda0003f04070 */
[----:B------:R-:W-:Y:S05]  /*0e40*/  @P0 BRA `(.L_x_20) ;  /* 0x0000000000240947 */ /* 0x000fea0003800000 */
[----:B------:R-:W-:Y:S01]  /*0e50*/  ISETP.GT.AND P0, PT, R11, R8, PT ;  /* 0x000000080b00720c */ /* 0x000fe20003f04270 */
[----:B------:R-:W-:-:S05]  /*0e60*/  IMAD.MOV.U32 R6, RZ, RZ, -0x1 ;  /* 0xffffffffff067424 */ /* 0x000fca00078e00ff */
[----:B------:R-:W-:-:S07]  /*0e70*/  SHF.L.U32 R6, R6, R3, RZ ;  /* 0x0000000306067219 */ /* 0x000fce00000006ff */
[----:B------:R-:W-:-:S04]  /*0e80*/  VOTE.ANY R3, PT, P0 ;  /* 0x0000000000037806 */ /* 0x000fc800000e0100 */
[----:B------:R-:W-:-:S05]  /*0e90*/  LOP3.LUT P0, R6, R3, RZ, R6, 0xa0, !PT ;  /* 0x000000ff03067212 */ /* 0x000fca000780a006 */
[----:B------:R-:W-:-:S05]  /*0ea0*/  VIADD R3, R6, 0xffffffff ;  /* 0xffffffff06037836 */ /* 0x000fca0000000000 */
[----:B------:R-:W-:-:S04]  /*0eb0*/  LOP3.LUT R3, R6, R3, RZ, 0xc, !PT ;  /* 0x0000000306037212 */ /* 0x000fc800078e0cff */
[----:B------:R-:W3:Y:S02]  /*0ec0*/  POPC R6, R3 ;  /* 0x0000000300067309 */ /* 0x000ee40000000000 */
[----:B---3--:R-:W-:-:S07]  /*0ed0*/  SEL R6, R6, 0xffffffff, P0 ;  /* 0xffffffff06067807 */ /* 0x008fce0000000000 */
.L_x_20:
[----:B------:R3:W4:Y:S02]  /*0ee0*/  SHFL.IDX PT, R9, R11, R6, 0x1f ;  /* 0x00001f060b097589 */ /* 0x00072400000e0000 */
.L_x_19:
[----:B------:R-:W5:Y:S01]  /*0ef0*/  S2R R3, SR_CgaCtaId ;  /* 0x0000000000037919 */ /* 0x000f620000008800 */
[----:B------:R-:W-:Y:S01]  /*0f00*/  MOV R8, 0x400 ;  /* 0x0000040000087802 */ /* 0x000fe20000000f00 */
[----:B------:R-:W-:-:S03]  /*0f10*/  IMAD.U32 R13, R0, -0x80000000, RZ ;  /* 0x80000000000d7824 */ /* 0x000fc600078e00ff */
[----:B-----5:R-:W-:-:S05]  /*0f20*/  LEA R3, R3, R8, 0x18 ;  /* 0x0000000803037211 */ /* 0x020fca00078ec0ff */
[----:B------:R-:W-:-:S04]  /*0f30*/  IMAD R8, R2, 0x8, R3 ;  /* 0x0000000802087824 */ /* 0x000fc800078e0203 */
[----:B------:R-:W5:Y:S02]  /*0f40*/  SYNCS.PHASECHK.TRANS64.TRYWAIT P0, [R8+URZ+0x70], R13 ;  /* 0x0000700d080075a7 */ /* 0x000f6400080011ff */
[----:B-----5:R-:W-:Y:S05]  /*0f50*/  @!P0 BRA `(.L_x_21) ;  /* 0x0000004c00448947 */ /* 0x020fea0003800000 */
.L_x_88:
[----:B------:R-:W-:Y:S01]  /*0f60*/  ELECT P0, URZ, PT ;  /* 0x0000000000ff782f */ /* 0x000fe20003800000 */
[----:B------:R-:W-:-:S12]  /*0f70*/  IMAD.MOV.U32 R7, RZ, RZ, 0x1 ;  /* 0x00000001ff077424 */ /* 0x000fd800078e00ff */
[C---:B------:R-:W-:Y:S02]  /*0f80*/  @P0 IMAD R3, R2.reuse, 0x10, R3 ;  /* 0x0000001002030824 */ /* 0x040fe400078e0203 */
[----:B------:R-:W-:-:S03]  /*0f90*/  VIADD R2, R2, 0x1 ;  /* 0x0000000102027836 */ /* 0x000fc60000000000 */
[----:B------:R3:W-:Y:S02]  /*0fa0*/  @P0 STS.128 [R3+0x32010], R4 ;  /* 0x0320100403000388 */ /* 0x0007e40000000c00 */
[----:B------:R-:W-:Y:S01]  /*0fb0*/  ISETP.NE.AND P0, PT, R2, 0x2, PT ;  /* 0x000000020200780c */ /* 0x000fe20003f05270 */
[----:B------:R5:W-:Y:S06]  /*0fc0*/  MEMBAR.ALL.CTA ;  /* 0x0000000000007992 */ /* 0x000bec0000008000 */
[----:B-----5:R-:W5:Y:S01]  /*0fd0*/  FENCE.VIEW.ASYNC.S ;  /* 0x00000000000073c6 */ /* 0x020f620000000000 */
[----:B---3--:R-:W-:-:S02]  /*0fe0*/  SEL R13, RZ, 0x1, P0 ;  /* 0x00000001ff0d7807 */ /* 0x008fc40000000000 */
[----:B------:R-:W-:Y:S02]  /*0ff0*/  SEL R2, R2, RZ, P0 ;  /* 0x000000ff02027207 */ /* 0x000fe40000000000 */
[----:B------:R-:W-:Y:S01]  /*1000*/  LOP3.LUT R0, R0, R13, RZ, 0x3c, !PT ;  /* 0x0000000d00007212 */ /* 0x000fe200078e3cff */
[----:B-----5:R-:W-:Y:S06]  /*1010*/  BAR.SYNC.DEFER_BLOCKING 0x4, 0x20 ;  /* 0x0100800000007b1d */ /* 0x020fec0000010000 */
[----:B------:R3:W-:Y:S02]  /*1020*/  SYNCS.ARRIVE.TRANS64.ART0 RZ, [R8+URZ+0x60], R7 ;  /* 0x0000600708ff79a7 */ /* 0x0007e400085000ff */
.L_x_18:
[----:B------:R-:W-:-:S04]  /*1030*/  UIADD3 UR22, UPT, UPT, UR20, UR22, URZ ;  /* 0x0000001614167290 */ /* 0x000fc8000fffe0ff */
[----:B-1----:R-:W-:Y:S02]  /*1040*/  UIMAD.WIDE.U32 UR16, UR22, UR7, URZ ;  /* 0x00000007161072a5 */ /* 0x002fe4000f8e00ff */
[----:B------:R-:W-:Y:S02]  /*1050*/  UISETP.GE.AND UP0, UPT, UR22, 0x100, UPT ;  /* 0x000001001600788c */ /* 0x000fe4000bf06270 */
[----:B------:R-:W-:-:S04]  /*1060*/  UIADD3 UR16, UPT, UPT, UR22, -UR17, URZ ;  /* 0x8000001116107290 */ /* 0x000fc8000fffe0ff */
[----:B------:R-:W-:-:S04]  /*1070*/  USHF.R.U32.HI UR16, URZ, UR11, UR16 ;  /* 0x0000000bff107299 */ /* 0x000fc80008011610 */
[----:B------:R-:W-:-:S04]  /*1080*/  UIADD3 UR16, UPT, UPT, UR17, UR16, URZ ;  /* 0x0000001011107290 */ /* 0x000fc8000fffe0ff */
[----:B------:R-:W-:-:S04]  /*1090*/  USHF.R.U32.HI UR19, URZ, UR15, UR16 ;  /* 0x0000000fff137299 */ /* 0x000fc80008011610 */
[----:B------:R-:W-:-:S04]  /*10a0*/  UIADD3 UR19, UPT, UPT, -UR19, URZ, URZ ;  /* 0x000000ff13137290 */ /* 0x000fc8000fffe1ff */
[----:B------:R-:W-:-:S04]  /*10b0*/  UIMAD UR19, UR6, UR19, UR22 ;  /* 0x00000013061372a4 */ /* 0x000fc8000f8e0216 */
[----:B--2---:R-:W-:-:S04]  /*10c0*/  UIMAD.WIDE.U32 UR16, UR19, UR5, URZ ;  /* 0x00000005131072a5 */ /* 0x004fc8000f8e00ff */
[----:B------:R-:W-:-:S04]  /*10d0*/  UIADD3 UR16, UPT, UPT, UR19, -UR17, URZ ;  /* 0x8000001113107290 */ /* 0x000fc8000fffe0ff */
[----:B------:R-:W-:-:S04]  /*10e0*/  USHF.R.U32.HI UR16, URZ, UR10, UR16 ;  /* 0x0000000aff107299 */ /* 0x000fc80008011610 */
[----:B------:R-:W-:-:S04]  /*10f0*/  UIADD3 UR16, UPT, UPT, UR17, UR16, URZ ;  /* 0x0000001011107290 */ /* 0x000fc8000fffe0ff */
[----:B------:R-:W-:-:S04]  /*1100*/  USHF.R.U32.HI UR18, URZ, UR12, UR16 ;  /* 0x0000000cff127299 */ /* 0x000fc80008011610 */
[----:B------:R-:W-:-:S04]  /*1110*/  UIMAD.WIDE.U32 UR16, UR18, UR9, URZ ;  /* 0x00000009121072a5 */ /* 0x000fc8000f8e00ff */
[----:B------:R-:W-:-:S04]  /*1120*/  UIADD3 UR16, UPT, UPT, UR18, -UR17, URZ ;  /* 0x8000001112107290 */ /* 0x000fc8000fffe0ff */
[----:B------:R-:W-:-:S04]  /*1130*/  USHF.R.U32.HI UR16, URZ, UR14, UR16 ;  /* 0x0000000eff107299 */ /* 0x000fc80008011610 */
[----:B------:R-:W-:-:S04]  /*1140*/  UIADD3 UR16, UPT, UPT, UR17, UR16, URZ ;  /* 0x0000001011107290 */ /* 0x000fc8000fffe0ff */
[----:B------:R-:W-:-:S04]  /*1150*/  USHF.R.U32.HI UR16, URZ, UR13, UR16 ;  /* 0x0000000dff107299 */ /* 0x000fc80008011610 */
[----:B------:R-:W-:-:S04]  /*1160*/  UIADD3 UR16, UPT, UPT, -UR16, URZ, URZ ;  /* 0x000000ff10107290 */ /* 0x000fc8000fffe1ff */
[----:B------:R-:W-:Y:S02]  /*1170*/  UIMAD UR16, UR8, UR16, UR18 ;  /* 0x00000010081072a4 */ /* 0x000fe4000f8e0212 */
[----:B------:R-:W-:Y:S02]  /*1180*/  UIADD3 UR18, UPT, UPT, -UR18, URZ, URZ ;  /* 0x000000ff12127290 */ /* 0x000fe4000fffe1ff */
[----:B------:R-:W-:Y:S02]  /*1190*/  UIADD3 UR16, UPT, UPT, UR16, UR16, URZ ;  /* 0x0000001010107290 */ /* 0x000fe4000fffe0ff */
[----:B------:R-:W-:Y:S02]  /*11a0*/  UIMAD UR18, UR4, UR18, UR19 ;  /* 0x00000012041272a4 */ /* 0x000fe4000f8e0213 */
[----:B------:R-:W-:-:S04]  /*11b0*/  ULOP3.LUT UR16, UR16, 0x1, UR21, 0xf8, !UPT ;  /* 0x0000000110107892 */ /* 0x000fc8000f8ef815 */
[----:B------:R-:W-:Y:S02]  /*11c0*/  MOV R5, UR18 ;  /* 0x0000001200057c02 */ /* 0x000fe40008000f00 */
[----:B------:R-:W-:Y:S01]  /*11d0*/  MOV R4, UR16 ;  /* 0x0000001000047c02 */ /* 0x000fe20008000f00 */
[----:B------:R-:W-:Y:S06]  /*11e0*/  BRA.U !UP0, `(.L_x_22) ;  /* 0xfffffff908d87547 */ /* 0x000fec000b83ffff */
.L_x_17:
[----:B------:R-:W5:Y:S01]  /*11f0*/  S2UR UR4, SR_CgaCtaId ;  /* 0x00000000000479c3 */ /* 0x000f620000008800 */
[----:B------:R-:W-:Y:S01]  /*1200*/  UMOV UR5, 0x400 ;  /* 0x0000040000057882 */ /* 0x000fe20000000000 */
[----:B------:R-:W-:Y:S01]  /*1210*/  IMAD.U32 R6, R0, -0x80000000, RZ ;  /* 0x8000000000067824 */ /* 0x000fe200078e00ff */
[C---:B------:R-:W-:Y:S01]  /*1220*/  ISETP.NE.AND P0, PT, R2.reuse, 0x1, PT ;  /* 0x000000010200780c */ /* 0x040fe20003f05270 */
[----:B---3--:R-:W-:-:S05]  /*1230*/  VIADD R8, R2, 0x2 ;  /* 0x0000000202087836 */ /* 0x008fca0000000000 */
[----:B------:R-:W-:Y:S01]  /*1240*/  SEL R8, R8, 0x1, P0 ;  /* 0x0000000108087807 */ /* 0x000fe20000000000 */
[----:B-----5:R-:W-:-:S06]  /*1250*/  ULEA UR5, UR4, UR5, 0x18 ;  /* 0x0000000504057291 */ /* 0x020fcc000f8ec0ff */
[----:B--2---:R-:W-:-:S04]  /*1260*/  LEA R3, R2, UR5, 0x3 ;  /* 0x0000000502037c11 */ /* 0x004fc8000f8e18ff */
[----:B------:R-:W2:Y:S02]  /*1270*/  SYNCS.PHASECHK.TRANS64.TRYWAIT P1, [R3+URZ+0x70], R6 ;  /* 0x00007006030075a7 */ /* 0x000ea400080211ff */
[----:B--2---:R-:W-:Y:S05]  /*1280*/  @!P1 BRA `(.L_x_23) ;  /* 0x0000004800909947 */ /* 0x004fea0003800000 */
.L_x_90:
[----:B------:R-:W-:Y:S02]  /*1290*/  ELECT P2, URZ, PT ;  /* 0x0000000000ff782f */ /* 0x000fe40003840000 */
[----:B------:R-:W-:Y:S01]  /*12a0*/  ISETP.NE.AND P0, PT, R8, 0x2, PT ;  /* 0x000000020800780c */ /* 0x000fe20003f05270 */
[----:B--2---:R-:W-:-:S03]  /*12b0*/  IMAD.MOV.U32 R7, RZ, RZ, RZ ;  /* 0x000000ffff077224 */ /* 0x004fc600078e00ff */
[----:B------:R-:W-:Y:S02]  /*12c0*/  ISETP.EQ.XOR P1, PT, R2, 0x1, !P0 ;  /* 0x000000010200780c */ /* 0x000fe40004722a70 */
[----:B------:R-:W-:Y:S02]  /*12d0*/  SEL R8, R8, RZ, P0 ;  /* 0x000000ff08087207 */ /* 0x000fe40000000000 */
[----:B----4-:R-:W-:Y:S02]  /*12e0*/  SEL R9, RZ, 0x1, !P1 ;  /* 0x00000001ff097807 */ /* 0x010fe40004800000 */
[----:B------:R-:W-:Y:S02]  /*12f0*/  LEA R8, R8, UR5, 0x3 ;  /* 0x0000000508087c11 */ /* 0x000fe4000f8e18ff */
[----:B------:R-:W-:Y:S01]  /*1300*/  @P2 LEA R2, R2, UR5, 0x4 ;  /* 0x0000000502022c11 */ /* 0x000fe2000f8e20ff */
[----:B------:R-:W-:Y:S01]  /*1310*/  @P2 IMAD.MOV.U32 R6, RZ, RZ, -0x1 ;  /* 0xffffffffff062424 */ /* 0x000fe200078e00ff */
[----:B------:R-:W-:Y:S01]  /*1320*/  LOP3.LUT R9, R0, R9, RZ, 0x3c, !PT ;  /* 0x0000000900097212 */ /* 0x000fe200078e3cff */
[----:B------:R-:W-:-:S03]  /*1330*/  IMAD.MOV.U32 R0, RZ, RZ, 0x1 ;  /* 0x00000001ff007424 */ /* 0x000fc600078e00ff */
[----:B------:R3:W-:Y:S01]  /*1340*/  @P2 STS.128 [R2+0x32010], R4 ;  /* 0x0320100402002388 */ /* 0x0007e20000000c00 */
[----:B------:R-:W-:Y:S01]  /*1350*/  IMAD.U32 R10, R9, -0x80000000, RZ ;  /* 0x80000000090a7824 */ /* 0x000fe200078e00ff */
[----:B------:R2:W-:Y:S06]  /*1360*/  MEMBAR.ALL.CTA ;  /* 0x0000000000007992 */ /* 0x0005ec0000008000 */
[----:B--2---:R-:W2:Y:S02]  /*1370*/  FENCE.VIEW.ASYNC.S ;  /* 0x00000000000073c6 */ /* 0x004ea40000000000 */
[----:B--2---:R-:W-:Y:S06]  /*1380*/  BAR.SYNC.DEFER_BLOCKING 0x4, 0x20 ;  /* 0x0100800000007b1d */ /* 0x004fec0000010000 */
[----:B------:R3:W-:Y:S01]  /*1390*/  SYNCS.ARRIVE.TRANS64.ART0 RZ, [R3+URZ+0x60], R0 ;  /* 0x0000600003ff79a7 */ /* 0x0007e200085000ff */
[----:B------:R-:W2:Y:S02]  /*13a0*/  SYNCS.PHASECHK.TRANS64.TRYWAIT P0, [R8+URZ+0x70], R10 ;  /* 0x0000700a080075a7 */ /* 0x000ea400080011ff */
[----:B--23--:R-:W-:Y:S05]  /*13b0*/  @!P0 BRA `(.L_x_24) ;  /* 0x00000048005c8947 */ /* 0x00cfea0003800000 */
.L_x_16:
[----:B------:R-:W-:Y:S01]  /*13c0*/  ISETP.NE.AND P0, PT, R72, 0x5, PT ;  /* 0x000000054800780c */ /* 0x000fe20003f05270 */
[----:B------:R-:W-:-:S04]  /*13d0*/  ULEA.HI UR14, UR4, UR4, URZ, 0x1 ;  /* 0x00000004040e7291 */ /* 0x000fc8000f8f08ff */
[----:B------:R-:W-:-:S04]  /*13e0*/  ULOP3.LUT UR22, UR14, 0xfffffffe, URZ, 0xc0, !UPT ;  /* 0xfffffffe0e167892 */ /* 0x000fc8000f8ec0ff */
[----:B------:R-:W-:-:S04]  /*13f0*/  UIADD3 UR15, UPT, UPT, -UR22, UR4, URZ ;  /* 0x00000004160f7290 */ /* 0x000fc8000fffe1ff */
[----:B------:R-:W-:Y:S08]  /*1400*/  @P0 BRA `(.L_x_25) ;  /* 0x00000008003c0947 */ /* 0x000ff00003800000 */
[----:B------:R-:W-:Y:S02]  /*1410*/  UMOV UR34, 0x400 ;  /* 0x0000040000227882 */ /* 0x000fe40000000000 */
[----:B------:R-:W-:-:S09]  /*1420*/  ULEA UR34, UR4, UR34, 0x18 ;  /* 0x0000002204227291 */ /* 0x000fd2000f8ec0ff */
[----:B------:R-:W3:Y:S02]  /*1430*/  SYNCS.PHASECHK.TRANS64.TRYWAIT P0, [UR34+0x60], RZ ;  /* 0x000060ffff0075a7 */ /* 0x000ee40008001122 */
[----:B---3--:R-:W-:Y:S05]  /*1440*/  @!P0 BRA `(.L_x_26) ;  /* 0x0000004800508947 */ /* 0x008fea0003800000 */
.L_x_93:
[----:B------:R-:W4:Y:S01]  /*1450*/  LDS.128 R4, [UR34+0x32010] ;  /* 0x03201022ff047984 */ /* 0x000f220008000c00 */
[----:B---3--:R-:W-:Y:S01]  /*1460*/  HFMA2 R0, -RZ, RZ, 0, 5.9604644775390625e-08 ;  /* 0x00000001ff007431 */ /* 0x008fe200000001ff */
[----:B------:R-:W-:Y:S01]  /*1470*/  UMOV UR37, 0x1 ;  /* 0x0000000100257882 */ /* 0x000fe20000000000 */
[----:B------:R-:W-:Y:S01]  /*1480*/  UMOV UR36, URZ ;  /* 0x000000ff00247c82 */ /* 0x000fe20008000000 */
[----:B------:R3:W-:Y:S06]  /*1490*/  MEMBAR.ALL.CTA ;  /* 0x0000000000007992 */ /* 0x0007ec0000008000 */
[----:B---3--:R-:W3:Y:S02]  /*14a0*/  FENCE.VIEW.ASYNC.S ;  /* 0x00000000000073c6 */ /* 0x008ee40000000000 */
[----:B---3--:R3:W-:Y:S01]  /*14b0*/  SYNCS.ARRIVE.TRANS64.ART0 RZ, [UR34+0x70], R0 ;  /* 0x00007000ffff79a7 */ /* 0x0087e20008500022 */
[----:B----4-:R-:W-:-:S13]  /*14c0*/  ISETP.NE.AND P0, PT, R7, 0x1, PT ;  /* 0x000000010700780c */ /* 0x010fda0003f05270 */
[----:B---3--:R-:W-:Y:S05]  /*14d0*/  @P0 BRA `(.L_x_27) ;  /* 0x0000000400a00947 */ /* 0x008fea0003800000 */
[----:B------:R-:W-:Y:S01]  /*14e0*/  R2UR UR5, R4 ;  /* 0x00000000040572ca */ /* 0x000fe200000e0000 */
[----:B-1----:R-:W-:Y:S01]  /*14f0*/  IMAD.MOV.U32 R8, RZ, RZ, 0x1 ;  /* 0x00000001ff087424 */ /* 0x002fe200078e00ff */
[----:B------:R-:W-:Y:S01]  /*1500*/  R2UR UR12, R5 ;  /* 0x00000000050c72ca */ /* 0x000fe200000e0000 */
[----:B------:R-:W-:Y:S01]  /*1510*/  IMAD.MOV.U32 R2, RZ, RZ, RZ ;  /* 0x000000ffff027224 */ /* 0x000fe200078e00ff */
[----:B------:R-:W-:Y:S01]  /*1520*/  R2UR UR28, R6 ;  /* 0x00000000061c72ca */ /* 0x000fe200000e0000 */
[----:B------:R-:W1:Y:S01]  /*1530*/  LDCU.64 UR48, c[0x0][0x348] ;  /* 0x00006900ff3077ac */ /* 0x000e620008000a00 */
[----:B------:R-:W-:Y:S01]  /*1540*/  UMOV UR37, 0x1 ;  /* 0x0000000100257882 */ /* 0x000fe20000000000 */
[----:B------:R-:W-:-:S12]  /*1550*/  UMOV UR36, URZ ;  /* 0x000000ff00247c82 */ /* 0x000fd80008000000 */
.L_x_33:
[----:B------:R-:W-:Y:S02]  /*1560*/  USHF.L.U32 UR4, UR37, 0x1f, URZ ;  /* 0x0000001f25047899 */ /* 0x000fe400080006ff */
[----:B------:R-:W-:Y:S02]  /*1570*/  ULEA UR6, UR36, UR34, 0x3 ;  /* 0x0000002224067291 */ /* 0x000fe4000f8e18ff */
[----:B-1----:R-:W-:Y:S02]  /*1580*/  UIADD3 UR44, UP2, UPT, UR48, 0xc0, URZ ;  /* 0x000000c0302c7890 */ /* 0x002fe4000ff5e0ff */
[----:B------:R-:W-:Y:S01]  /*1590*/  MOV R0, UR4 ;  /* 0x0000000400007c02 */ /* 0x000fe20008000f00 */
[----:B------:R-:W-:Y:S02]  /*15a0*/  ULEA.HI UR4, UR5, UR5, URZ, 0x1 ;  /* 0x0000000505047291 */ /* 0x000fe4000f8f08ff */
[----:B------:R-:W-:Y:S02]  /*15b0*/  UIADD3 UR46, UP3, UPT, UR48, 0x40, URZ ;  /* 0x00000040302e7890 */ /* 0x000fe4000ff7e0ff */
[----:B------:R1:W3:Y:S01]  /*15c0*/  SYNCS.PHASECHK.TRANS64.TRYWAIT P1, [UR6+0x28], R0 ;  /* 0x00002800ff0075a7 */ /* 0x0002e20008021106 */
[----:B------:R-:W-:-:S02]  /*15d0*/  ULOP3.LUT UR6, UR4, 0xfffffffe, URZ, 0xc0, !UPT ;  /* 0xfffffffe04067892 */ /* 0x000fc4000f8ec0ff */
[----:B------:R-:W-:Y:S02]  /*15e0*/  USHF.R.S32.HI UR4, URZ, 0x1, UR4 ;  /* 0x00000001ff047899 */ /* 0x000fe40008011404 */
[----:B------:R-:W-:Y:S02]  /*15f0*/  UISETP.NE.AND UP4, UPT, UR5, UR6, UPT ;  /* 0x000000060500728c */ /* 0x000fe4000bf85270 */
[----:B------:R-:W-:Y:S02]  /*1600*/  UIADD3 UR7, UPT, UPT, UR4, -0x1, URZ ;  /* 0xffffffff04077890 */ /* 0x000fe4000fffe0ff */
[----:B------:R-:W-:Y:S02]  /*1610*/  UISETP.LT.AND UP4, UPT, UR5, URZ, UP4 ;  /* 0x000000ff0500728c */ /* 0x000fe4000a781270 */
[----:B------:R-:W-:Y:S02]  /*1620*/  UIADD3 UR42, UP1, UPT, UR48, 0x140, URZ ;  /* 0x00000140302a7890 */ /* 0x000fe4000ff3e0ff */
[----:B------:R-:W-:-:S02]  /*1630*/  UIADD3 UR40, UP0, UPT, UR48, 0x1c0, URZ ;  /* 0x000001c030287890 */ /* 0x000fc4000ff1e0ff */
[----:B------:R-:W-:Y:S02]  /*1640*/  ULEA UR27, UR12, UR38, 0x8 ;  /* 0x000000260c1b7291 */ /* 0x000fe4000f8e40ff */
[----:B------:R-:W-:Y:S02]  /*1650*/  UIADD3.X UR45, UPT, UPT, URZ, UR49, URZ, UP2, !UPT ;  /* 0x00000031ff2d7290 */ /* 0x000fe400097fe4ff */
[----:B------:R-:W-:Y:S02]  /*1660*/  UIADD3 UR12, UPT, UPT, UR15, UR12, UR12 ;  /* 0x0000000c0f0c7290 */ /* 0x000fe4000fffe00c */
[----:B------:R-:W-:Y:S02]  /*1670*/  @!UP4 UIADD3 UR7, UPT, UPT, UR4, URZ, URZ ;  /* 0x000000ff0407c290 */ /* 0x000fe4000fffe0ff */
[----:B------:R-:W-:Y:S02]  /*1680*/  UIADD3.X UR47, UPT, UPT, URZ, UR49, URZ, UP3, !UPT ;  /* 0x00000031ff2f7290 */ /* 0x000fe40009ffe4ff */
[----:B------:R-:W-:-:S02]  /*1690*/  UIADD3 UR20, UPT, UPT, UR7, UR7, URZ ;  /* 0x0000000707147290 */ /* 0x000fc4000fffe0ff */
[----:B------:R-:W-:Y:S02]  /*16a0*/  UIADD3.X UR43, UPT, UPT, URZ, UR49, URZ, UP1, !UPT ;  /* 0x00000031ff2b7290 */ /* 0x000fe40008ffe4ff */
[----:B------:R-:W-:Y:S02]  /*16b0*/  UIADD3.X UR41, UPT, UPT, URZ, UR49, URZ, UP0, !UPT ;  /* 0x00000031ff297290 */ /* 0x000fe400087fe4ff */
[----:B------:R-:W-:Y:S02]  /*16c0*/  ULEA UR7, UR7, UR38, 0x8 ;  /* 0x0000002607077291 */ /* 0x000fe4000f8e40ff */
[----:B------:R-:W-:Y:S02]  /*16d0*/  ULOP3.LUT UR20, UR20, 0x1, UR21, 0xf8, !UPT ;  /* 0x0000000114147892 */ /* 0x000fe4000f8ef815 */
[----:B------:R-:W-:Y:S01]  /*16e0*/  UISETP.NE.AND UP2, UPT, UR23, URZ, UPT ;  /* 0x000000ff1700728c */ /* 0x000fe2000bf45270 */
[----:B------:R-:W-:Y:S01]  /*16f0*/  UMOV UR35, URZ ;  /* 0x000000ff00237c82 */ /* 0x000fe20008000000 */
[----:B------:R-:W-:Y:S01]  /*1700*/  UMOV UR18, URZ ;  /* 0x000000ff00127c82 */ /* 0x000fe20008000000 */
[----:B-1----:R-:W-:-:S08]  /*1710*/  UMOV UR10, URZ ;  /* 0x000000ff000a7c82 */ /* 0x002fd00008000000 */
.L_x_31:
[----:B----4-:R-:W-:Y:S02]  /*1720*/  USHF.L.U32 UR6, UR35, 0x8, URZ ;  /* 0x0000000823067899 */ /* 0x010fe400080006ff */
[----:B------:R-:W-:Y:S02]  /*1730*/  UIADD3 UR19, UPT, UPT, UR35, UR35, URZ ;  /* 0x0000002323137290 */ /* 0x000fe4000fffe0ff */
[----:B------:R-:W-:Y:S01]  /*1740*/  ULEA UR5, UR36, UR34, 0x3 ;  /* 0x0000002224057291 */ /* 0x000fe2000f8e18ff */
[----:B-1-3--:R-:W-:Y:S11]  /*1750*/  @P1 BRA `(.L_x_28) ;  /* 0x0000000000101947 */ /* 0x00aff60003800000 */
[----:B------:R-:W-:-:S06]  /*1760*/  USHF.L.U32 UR4, UR37, 0x1f, URZ ;  /* 0x0000001f25047899 */ /* 0x000fcc00080006ff */
[----:B------:R-:W-:-:S04]  /*1770*/  MOV R0, UR4 ;  /* 0x0000000400007c02 */ /* 0x000fc80008000f00 */
[----:B------:R-:W1:Y:S02]  /*1780*/  SYNCS.PHASECHK.TRANS64.TRYWAIT P0, [UR5+0x28], R0 ;  /* 0x00002800ff0075a7 */ /* 0x000e640008001105 */
[----:B-1----:R-:W-:Y:S05]  /*1790*/  @!P0 BRA `(.L_x_29) ;  /* 0x0000004400948947 */ /* 0x002fea0003800000 */
.L_x_28:
[----:B------:R-:W-:Y:S05]  /*17a0*/  BRA.U UP2, `(.L_x_30) ;  /* 0x00000001020c7547 */ /* 0x000fea000b800000 */
[----:B------:R-:W-:-:S13]  /*17b0*/  ELECT P0, URZ, PT ;  /* 0x0000000000ff782f */ /* 0x000fda0003800000 */
[----:B-1----:R-:W-:-:S04]  /*17c0*/  @P0 MOV R0, 0x11800 ;  /* 0x0001180000000802 */ /* 0x002fc80000000f00 */
[----:B------:R3:W-:Y:S03]  /*17d0*/  @P0 SYNCS.ARRIVE.TRANS64 RZ, [UR5], R0 ;  /* 0x00000000ffff09a7 */ /* 0x0007e60008000005 */
.L_x_30:
[----:B------:R-:W-:Y:S01]  /*17e0*/  USHF.L.U32 UR24, UR36, 0xf, URZ ;  /* 0x0000000f24187899 */ /* 0x000fe200080006ff */
[----:B------:R-:W-:Y:S01]  /*17f0*/  PLOP3.LUT P1, PT, PT, PT, PT, 0x80, 0x8 ;  /* 0x000000000008781c */ /* 0x000fe20003f2f070 */
[----:B------:R-:W-:Y:S02]  /*1800*/  ULEA UR16, UR36, UR34, 0xa ;  /* 0x0000002224107291 */ /* 0x000fe4000f8e50ff */
[----:B------:R-:W-:Y:S02]  /*1810*/  ULEA UR8, UR36, UR15, 0x1 ;  /* 0x0000000f24087291 */ /* 0x000fe4000f8e08ff */
[----:B------:R-:W-:Y:S02]  /*1820*/  UIADD3 UR36, UPT, UPT, UR36, 0x1, URZ ;  /* 0x0000000124247890 */ /* 0x000fe4000fffe0ff */
[----:B------:R-:W-:Y:S02]  /*1830*/  UISETP.GT.U32.AND UP0, UPT, UR35, 0xe, UPT ;  /* 0x0000000e2300788c */ /* 0x000fe4000bf04070 */
[----:B------:R-:W-:-:S02]  /*1840*/  UISETP.NE.AND UP1, UPT, UR36, 0x5, UPT ;  /* 0x000000052400788c */ /* 0x000fc4000bf25270 */
[----:B------:R-:W-:Y:S02]  /*1850*/  ULEA.HI.SX32 UR24, UR24, UR34, 0x1f ;  /* 0x0000002218187291 */ /* 0x000fe4000f8ffaff */
[----:B------:R-:W-:Y:S01]  /*1860*/  USEL UR9, URZ, 0x1, UP1 ;  /* 0x00000001ff097887 */ /* 0x000fe20008800000 */
[----:B------:R-:W-:Y:S01]  /*1870*/  PLOP3.LUT P0, PT, PT, PT, UP0, 0x80, 0x8 ;  /* 0x000000000008781c */ /* 0x000fe20003f0f008 */
[----:B------:R-:W-:Y:S02]  /*1880*/  ULEA UR8, UR8, UR34, 0xa ;  /* 0x0000002208087291 */ /* 0x000fe4000f8e50ff */
[----:B------:R-:W-:Y:S02]  /*1890*/  ULOP3.LUT UR37, UR37, UR9, URZ, 0x3c, !UPT ;  /* 0x0000000925257292 */ /* 0x000fe4000f8e3cff */
[----:B------:R-:W-:Y:S02]  /*18a0*/  ULOP3.LUT UR5, UR5, 0xfefffff8, URZ, 0xc0, !UPT ;  /* 0xfefffff805057892 */ /* 0x000fe4000f8ec0ff */
[----:B------:R-:W-:-:S02]  /*18b0*/  USEL UR36, UR36, URZ, UP1 ;  /* 0x000000ff24247287 */ /* 0x000fc40008800000 */
[----:B------:R-:W-:Y:S02]  /*18c0*/  UIADD3 UR4, UPT, UPT, UR24, 0x6400, URZ ;  /* 0x0000640018047890 */ /* 0x000fe4000fffe0ff */
[----:B------:R-:W-:Y:S02]  /*18d0*/  UIADD3 UR24, UPT, UPT, UR24, 0x1a400, URZ ;  /* 0x0001a40018187890 */ /* 0x000fe4000fffe0ff */
[----:B------:R-:W-:Y:S02]  /*18e0*/  UIADD3 UR16, UPT, UPT, UR16, 0x2e400, URZ ;  /* 0x0002e40010107890 */ /* 0x000fe4000fffe0ff */
[----:B------:R-:W-:Y:S02]  /*18f0*/  UIADD3 UR8, UPT, UPT, UR8, 0x2f800, URZ ;  /* 0x0002f80008087890 */ /* 0x000fe4000fffe0ff */
[----:B------:R-:W-:Y:S01]  /*1900*/  @!UP0 USHF.L.U32 UR32, UR37, 0x1f, URZ ;  /* 0x0000001f25208899 */ /* 0x000fe200080006ff */
[----:B------:R4:W-:Y:S01]  /*1910*/  UTMALDG.2D.2CTA [UR4], [UR46], desc[URZ] ;  /* 0x0000ff042e0075b4 */ /* 0x0009e20008209000 */
[----:B------:R-:W-:Y:S01]  /*1920*/  @!UP0 ULEA UR33, UR36, UR34, 0x3 ;  /* 0x0000002224218291 */ /* 0x000fe2000f8e18ff */
[----:B------:R-:W-:Y:S01]  /*1930*/  UMOV UR26, UR6 ;  /* 0x00000006001a7c82 */ /* 0x000fe20008000000 */
[----:B------:R-:W-:Y:S01]  /*1940*/  UMOV UR25, UR5 ;  /* 0x0000000500197c82 */ /* 0x000fe20008000000 */
[----:B------:R-:W-:Y:S01]  /*1950*/  UMOV UR17, UR5 ;  /* 0x0000000500117c82 */ /* 0x000fe20008000000 */
[----:B-1-3--:R-:W-:Y:S01]  /*1960*/  IMAD.U32 R0, RZ, RZ, UR32 ;  /* 0x00000020ff007e24 */ /* 0x00afe2000f8e00ff */
[----:B------:R-:W-:Y:S01]  /*1970*/  UMOV UR29, 0x30000 ;  /* 0x00030000001d7882 */ /* 0x000fe20000000000 */
[----:B------:R-:W-:Y:S01]  /*1980*/  UMOV UR11, UR19 ;  /* 0x00000013000b7c82 */ /* 0x000fe20008000000 */
[----:B------:R-:W-:Y:S01]  /*1990*/  UMOV UR13, UR28 ;  /* 0x0000001c000d7c82 */ /* 0x000fe20008000000 */
[----:B------:R-:W-:Y:S01]  /*19a0*/  UMOV UR9, UR5 ;  /* 0x0000000500097c82 */ /* 0x000fe20008000000 */
[----:B------:R4:W-:Y:S01]  /*19b0*/  UTMALDG.3D.2CTA [UR24], [UR44], desc[URZ] ;  /* 0x0000ff182c0075b4 */ /* 0x0009e20008211000 */
[----:B------:R-:W-:-:S04]  /*19c0*/  UIADD3 UR35, UPT, UPT, UR35, 0x1, URZ ;  /* 0x0000000123237890 */ /* 0x000fc8000fffe0ff */
[----:B------:R-:W-:Y:S01]  /*19d0*/  UISETP.NE.AND UP0, UPT, UR35, 0x10, UPT ;  /* 0x000000102300788c */ /* 0x000fe2000bf05270 */
[----:B------:R4:W-:Y:S01]  /*19e0*/  UTMALDG.3D.2CTA [UR16], [UR42], desc[URZ] ;  /* 0x0000ff102a0075b4 */ /* 0x0009e20008211000 */
[----:B------:R4:W-:Y:S01]  /*19f0*/  UTMALDG.4D.MULTICAST.2CTA [UR8], [UR40], UR29, desc[URZ] ;  /* 0x0000ff08280073b4 */ /* 0x0009e2000821981d */
[----:B------:R4:W1:Y:S06]  /*1a00*/  @!P0 SYNCS.PHASECHK.TRANS64.TRYWAIT P1, [UR33+0x28], R0 ;  /* 0x00002800ff0085a7 */ /* 0x00086c0008021121 */
[----:B------:R-:W-:Y:S05]  /*1a10*/  BRA.U UP0, `(.L_x_31) ;  /* 0xfffffffd00407547 */ /* 0x000fea000b83ffff */
[----:B------:R-:W-:Y:S02]  /*1a20*/  LEA R3, R8, UR34, 0x3 ;  /* 0x0000002208037c11 */ /* 0x000fe4000f8e18ff */
[----:B------:R-:W-:-:S04]  /*1a30*/  SHF.L.U32 R4, R2, 0x1f, RZ ;  /* 0x0000001f02047819 */ /* 0x000fc800000006ff */
[----:B------:R-:W3:Y:S02]  /*1a40*/  SYNCS.PHASECHK.TRANS64.TRYWAIT P0, [R3+URZ+0x60], R4 ;  /* 0x00006004030075a7 */ /* 0x000ee400080011ff */
[----:B---3--:R-:W-:Y:S05]  /*1a50*/  @!P0 BRA `(.L_x_32) ;  /* 0x0000004400048947 */ /* 0x008fea0003800000 */
.L_x_96:
[C---:B------:R-:W-:Y:S01]  /*1a60*/  LEA R4, R8.reuse, UR34, 0x4 ;  /* 0x0000002208047c11 */ /* 0x040fe2000f8e20ff */
[----:B------:R-:W-:Y:S02]  /*1a70*/  VIADD R8, R8, 0x1 ;  /* 0x0000000108087836 */ /* 0x000fe40000000000 */
[----:B----4-:R-:W-:-:S03]  /*1a80*/  IMAD.MOV.U32 R0, RZ, RZ, 0x1 ;  /* 0x00000001ff007424 */ /* 0x010fc600078e00ff */
[----:B---3--:R-:W3:Y:S01]  /*1a90*/  LDS.128 R4, [R4+0x32010] ;  /* 0x0320100004047984 */ /* 0x008ee20000000c00 */
[C---:B-1----:R-:W-:Y:S01]  /*1aa0*/  ISETP.NE.AND P1, PT, R8.reuse, 0x2, PT ;  /* 0x000000020800780c */ /* 0x042fe20003f25270 */
[----:B------:R1:W-:Y:S06]  /*1ab0*/  MEMBAR.ALL.CTA ;  /* 0x0000000000007992 */ /* 0x0003ec0000008000 */
[----:B-1----:R-:W1:Y:S01]  /*1ac0*/  FENCE.VIEW.ASYNC.S ;  /* 0x00000000000073c6 */ /* 0x002e620000000000 */
[----:B------:R-:W-:Y:S01]  /*1ad0*/  SEL R8, R8, RZ, P1 ;  /* 0x000000ff08087207 */ /* 0x000fe20000800000 */
[----:B-1----:R1:W-:Y:S01]  /*1ae0*/  SYNCS.ARRIVE.TRANS64.ART0 RZ, [R3+URZ+0x70], R0 ;  /* 0x0000700003ff79a7 */ /* 0x0023e200085000ff */
[----:B---3--:R-:W-:-:S02]  /*1af0*/  ISETP.NE.AND P0, PT, R7, 0x1, PT ;  /* 0x000000010700780c */ /* 0x008fc40003f05270 */
[----:B------:R-:W-:Y:S02]  /*1b00*/  R2UR UR5, R4 ;  /* 0x00000000040572ca */ /* 0x000fe400000e0000 */
[----:B------:R-:W-:Y:S02]  /*1b10*/  R2UR UR12, R5 ;  /* 0x00000000050c72ca */ /* 0x000fe400000e0000 */
[----:B------:R-:W-:Y:S02]  /*1b20*/  R2UR UR28, R6 ;  /* 0x00000000061c72ca */ /* 0x000fe400000e0000 */
[----:B-1----:R-:W-:-:S04]  /*1b30*/  SEL R3, RZ, 0x1, P1 ;  /* 0x00000001ff037807 */ /* 0x002fc80000800000 */
[----:B------:R-:W-:Y:S01]  /*1b40*/  LOP3.LUT R2, R2, R3, RZ, 0x3c, !PT ;  /* 0x0000000302027212 */ /* 0x000fe200078e3cff */
[----:B------:R-:W-:Y:S08]  /*1b50*/  @!P0 BRA `(.L_x_33) ;  /* 0xfffffff800808947 */ /* 0x000ff0000383ffff */
.L_x_27:
[----:B------:R-:W-:Y:S02]  /*1b60*/  UIADD3 UR5, UPT, UPT, UR36, 0x2, URZ ;  /* 0x0000000224057890 */ /* 0x000fe4000fffe0ff */
[----:B------:R-:W-:-:S04]  /*1b70*/  UISETP.NE.AND UP0, UPT, UR36, 0x4, UPT ;  /* 0x000000042400788c */ /* 0x000fc8000bf05270 */
[----:B------:R-:W-:-:S04]  /*1b80*/  USEL UR5, UR5, 0x1, UP0 ;  /* 0x0000000105057887 */ /* 0x000fc80008000000 */
[----:B------:R-:W-:Y:S02]  /*1b90*/  UIADD3 UR4, UPT, UPT, UR5, 0x1, URZ ;  /* 0x0000000105047890 */ /* 0x000fe4000fffe0ff */
[----:B------:R-:W-:-:S04]  /*1ba0*/  UISETP.NE.AND UP1, UPT, UR5, 0x5, UPT ;  /* 0x000000050500788c */ /* 0x000fc8000bf25270 */
[----:B------:R-:W-:Y:S02]  /*1bb0*/  USEL UR4, UR4, 0x1, UP1 ;  /* 0x0000000104047887 */ /* 0x000fe40008800000 */
[----:B------:R-:W-:Y:S02]  /*1bc0*/  UISETP.EQ.XOR UP1, UPT, UR36, 0x4, !UP1 ;  /* 0x000000042400788c */ /* 0x000fe4000cf22a70 */
[----:B------:R-:W-:Y:S02]  /*1bd0*/  UIADD3 UR5, UPT, UPT, UR4, 0x1, URZ ;  /* 0x0000000104057890 */ /* 0x000fe4000fffe0ff */
[----:B------:R-:W-:Y:S02]  /*1be0*/  UISETP.NE.AND UP0, UPT, UR4, 0x5, UPT ;  /* 0x000000050400788c */ /* 0x000fe4000bf05270 */
[----:B------:R-:W-:Y:S02]  /*1bf0*/  UISETP.EQ.XOR UP1, UPT, UR4, 0x5, UP1 ;  /* 0x000000050400788c */ /* 0x000fe40008f22a70 */
[----:B------:R-:W-:-:S04]  /*1c00*/  USEL UR5, UR5, 0x1, UP0 ;  /* 0x0000000105057887 */ /* 0x000fc80008000000 */
[----:B------:R-:W-:Y:S02]  /*1c10*/  UISETP.EQ.XOR UP1, UPT, UR5, 0x5, UP1 ;  /* 0x000000050500788c */ /* 0x000fe40008f22a70 */
[----:B------:R-:W-:Y:S02]  /*1c20*/  UISETP.NE.AND UP0, UPT, UR5, 0x5, UPT ;  /* 0x000000050500788c */ /* 0x000fe4000bf05270 */
[----:B------:R-:W-:Y:S02]  /*1c30*/  USEL UR4, URZ, 0x1, !UP1 ;  /* 0x00000001ff047887 */ /* 0x000fe4000c800000 */
[----:B------:R-:W-:Y:S02]  /*1c40*/  USEL UR5, UR5, URZ, UP0 ;  /* 0x000000ff05057287 */ /* 0x000fe40008000000 */
[----:B------:R-:W-:Y:S02]  /*1c50*/  ULOP3.LUT UR4, UR37, UR4, URZ, 0x3c, !UPT ;  /* 0x0000000425047292 */ /* 0x000fe4000f8e3cff */
[----:B------:R-:W-:-:S02]  /*1c60*/  ULEA UR5, UR5, UR34, 0x3 ;  /* 0x0000002205057291 */ /* 0x000fc4000f8e18ff */
[----:B------:R-:W-:Y:S02]  /*1c70*/  USHF.L.U32 UR4, UR4, 0x1f, URZ ;  /* 0x0000001f04047899 */ /* 0x000fe400080006ff */
[----:B------:R-:W-:-:S04]  /*1c80*/  UISETP.NE.AND UP0, UPT, UR23, URZ, UPT ;  /* 0x000000ff1700728c */ /* 0x000fc8000bf05270 */
[----:B------:R-:W-:-:S04]  /*1c90*/  MOV R0, UR4 ;  /* 0x0000000400007c02 */ /* 0x000fc80008000f00 */
[----:B------:R-:W3:Y:S02]  /*1ca0*/  SYNCS.PHASECHK.TRANS64.TRYWAIT P0, [UR5+0x28], R0 ;  /* 0x00002800ff0075a7 */ /* 0x000ee40008001105 */
[----:B---3--:R-:W-:Y:S05]  /*1cb0*/  @!P0 BRA `(.L_x_34) ;  /* 0x0000004000848947 */ /* 0x008fea0003800000 */
.L_x_98:
[----:B------:R-:W-:Y:S05]  /*1cc0*/  BRA.U UP0, `(.L_x_25) ;  /* 0x00000001000c7547 */ /* 0x000fea000b800000 */
[----:B------:R-:W-:-:S13]  /*1cd0*/  ELECT P0, URZ, PT ;  /* 0x0000000000ff782f */ /* 0x000fda0003800000 */
[----:B---3--:R-:W-:-:S04]  /*1ce0*/  @P0 MOV R0, 0x11800 ;  /* 0x0001180000000802 */ /* 0x008fc80000000f00 */
[----:B------:R4:W-:Y:S03]  /*1cf0*/  @P0 SYNCS.ARRIVE.TRANS64 RZ, [UR5], R0 ;  /* 0x00000000ffff09a7 */ /* 0x0009e60008000005 */
.L_x_25:
[----:B------:R-:W-:-:S13]  /*1d00*/  ISETP.NE.AND P0, PT, R72, 0x4, PT ;  /* 0x000000044800780c */ /* 0x000fda0003f05270 */
[----:B------:R-:W-:Y:S05]  /*1d10*/  @P0 BRA `(.L_x_35) ;  /* 0x0000000c004c0947 */ /* 0x000fea0003800000 */
[----:B------:R-:W5:Y:S01]  /*1d20*/  S2UR UR12, SR_CgaCtaId ;  /* 0x00000000000c79c3 */ /* 0x000f620000008800 */
[----:B------:R-:W-:Y:S01]  /*1d30*/  NOP ;  /* 0x0000000000007918 */ /* 0x000fe20000000000 */
[----:B------:R-:W-:Y:S02]  /*1d40*/  UMOV UR4, 0x400 ;  /* 0x0000040000047882 */ /* 0x000fe40000000000 */
[----:B-----5:R-:W-:-:S04]  /*1d50*/  ULEA UR12, UR12, UR4, 0x18 ;  /* 0x000000040c0c7291 */ /* 0x020fc8000f8ec0ff */
[----:B------:R-:W-:Y:S06]  /*1d60*/  BAR.SYNC.DEFER_BLOCKING 0x3, 0xa0 ;  /* 0x00c2800000007b1d */ /* 0x000fec0000010000 */
[----:B---34-:R-:W3:Y:S01]  /*1d70*/  LDS R0, [UR12+0x88] ;  /* 0x0000880cff007984 */ /* 0x018ee20008000800 */
[----:B------:R-:W4:Y:S02]  /*1d80*/  SYNCS.PHASECHK.TRANS64.TRYWAIT P0, [UR12+0x60], RZ ;  /* 0x000060ffff0075a7 */ /* 0x000f24000800110c */
[----:B---34-:R-:W-:Y:S05]  /*1d90*/  @!P0 BRA `(.L_x_36) ;  /* 0x00000040006c8947 */ /* 0x018fea0003800000 */
.L_x_100:
[----:B------:R-:W4:Y:S01]  /*1da0*/  LDS R3, [UR12+0x3201c] ;  /* 0x03201c0cff037984 */ /* 0x000f220008000800 */
[----:B---3--:R-:W-:Y:S01]  /*1db0*/  IMAD.MOV.U32 R2, RZ, RZ, 0x1 ;  /* 0x00000001ff027424 */ /* 0x008fe200078e00ff */
[----:B------:R-:W-:Y:S01]  /*1dc0*/  R2UR UR36, R0 ;  /* 0x00000000002472ca */ /* 0x000fe200000e0000 */
[----:B------:R-:W-:Y:S01]  /*1dd0*/  UMOV UR34, 0x1 ;  /* 0x0000000100227882 */ /* 0x000fe20000000000 */
[----:B------:R3:W-:Y:S06]  /*1de0*/  MEMBAR.ALL.CTA ;  /* 0x0000000000007992 */ /* 0x0007ec0000008000 */
[----:B---3--:R-:W3:Y:S01]  /*1df0*/  FENCE.VIEW.ASYNC.S ;  /* 0x00000000000073c6 */ /* 0x008ee20000000000 */
[----:B------:R-:W-:Y:S01]  /*1e00*/  UMOV UR35, 0x1 ;  /* 0x0000000100237882 */ /* 0x000fe20000000000 */
[----:B---3--:R3:W-:Y:S01]  /*1e10*/  SYNCS.ARRIVE.TRANS64.ART0 RZ, [UR12+0x70], R2 ;  /* 0x00007002ffff79a7 */ /* 0x0087e2000850000c */
[----:B----4-:R-:W-:-:S13]  /*1e20*/  ISETP.NE.AND P0, PT, R3, 0x1, PT ;  /* 0x000000010300780c */ /* 0x010fda0003f05270 */
[----:B---3--:R-:W-:Y:S05]  /*1e30*/  @P0 BRA `(.L_x_37) ;  /* 0x0000000800c80947 */ /* 0x008fea0003800000 */
[----:B------:R-:W-:Y:S01]  /*1e40*/  UIADD3 UR4, UPT, UPT, UR36, -0x7ffffe2c, URZ ;  /* 0x800001d424047890 */ /* 0x000fe2000fffe0ff */
[----:B------:R-:W-:Y:S01]  /*1e50*/  HFMA2 R5, -RZ, RZ, 0, 5.9604644775390625e-08 ;  /* 0x00000001ff057431 */ /* 0x000fe200000001ff */
[----:B------:R-:W-:Y:S01]  /*1e60*/  UIADD3 UR10, UPT, UPT, UR36, 0x1d0, URZ ;  /* 0x000001d0240a7890 */ /* 0x000fe2000fffe0ff */
[----:B------:R-:W-:Y:S01]  /*1e70*/  MOV R4, RZ ;  /* 0x000000ff00047202 */ /* 0x000fe20000000f00 */
[----:B-1----:R-:W-:Y:S02]  /*1e80*/  UIADD3 UR8, UPT, UPT, UR36, 0x1d4, URZ ;  /* 0x000001d424087890 */ /* 0x002fe4000fffe0ff */
[----:B------:R-:W-:Y:S02]  /*1e90*/  UIADD3 UR6, UPT, UPT, UR36, -0x7ffffe30, URZ ;  /* 0x800001d024067890 */ /* 0x000fe4000fffe0ff */
[----:B------:R-:W-:Y:S02]  /*1ea0*/  UIADD3 UR5, UPT, UPT, UR36, -0x7ffffe18, URZ ;  /* 0x800001e824057890 */ /* 0x000fe4000fffe0ff */
[----:B------:R-:W-:Y:S01]  /*1eb0*/  USHF.R.U32.HI UR16, URZ, 0x1, UR4 ;  /* 0x00000001ff107899 */ /* 0x000fe20008011604 */
[----:B------:R-:W-:Y:S01]  /*1ec0*/  UMOV UR38, 0x10c02480 ;  /* 0x10c0248000267882 */ /* 0x000fe20000000000 */
[----:B------:R-:W-:-:S02]  /*1ed0*/  UIADD3 UR11, UPT, UPT, UR36, 0x1e0, URZ ;  /* 0x000001e0240b7890 */ /* 0x000fc4000fffe0ff */
[----:B------:R-:W-:Y:S02]  /*1ee0*/  UIADD3 UR9, UPT, UPT, UR36, 0x1e8, URZ ;  /* 0x000001e824097890 */ /* 0x000fe4000fffe0ff */
[----:B------:R-:W-:Y:S02]  /*1ef0*/  UIADD3 UR7, UPT, UPT, UR36, -0x7ffffe20, URZ ;  /* 0x800001e024077890 */ /* 0x000fe4000fffe0ff */
[----:B------:R-:W-:Y:S02]  /*1f00*/  USHF.R.U32.HI UR33, URZ, 0x1, UR10 ;  /* 0x00000001ff217899 */ /* 0x000fe4000801160a */
[----:B------:R-:W-:Y:S02]  /*1f10*/  USHF.R.U32.HI UR29, URZ, 0x1, UR6 ;  /* 0x00000001ff1d7899 */ /* 0x000fe40008011606 */
[----:B------:R-:W-:Y:S02]  /*1f20*/  USHF.R.U32.HI UR25, URZ, 0x1, UR8 ;  /* 0x00000001ff197899 */ /* 0x000fe40008011608 */
[----:B------:R-:W-:-:S02]  /*1f30*/  UIADD3 UR18, UPT, UPT, UR12, 0x2f800, URZ ;  /* 0x0002f8000c127890 */ /* 0x000fc4000fffe0ff */
[----:B------:R-:W-:Y:S02]  /*1f40*/  UIADD3 UR19, UPT, UPT, UR12, 0x2e400, URZ ;  /* 0x0002e4000c137890 */ /* 0x000fe4000fffe0ff */
[----:B------:R-:W-:Y:S02]  /*1f50*/  UIADD3 UR20, UPT, UPT, UR12, 0x6400, URZ ;  /* 0x000064000c147890 */ /* 0x000fe4000fffe0ff */
[----:B------:R-:W-:Y:S02]  /*1f60*/  UIADD3 UR24, UPT, UPT, UR12, 0x1a400, URZ ;  /* 0x0001a4000c187890 */ /* 0x000fe4000fffe0ff */
[----:B------:R-:W-:Y:S02]  /*1f70*/  ULOP3.LUT UR37, UR15, 0x1, URZ, 0x3c, !UPT ;  /* 0x000000010f257892 */ /* 0x000fe4000f8e3cff */
[----:B------:R-:W-:Y:S02]  /*1f80*/  USEL UR35, URZ, 0x4000, UP6 ;  /* 0x00004000ff237887 */ /* 0x000fe4000b000000 */
[----:B------:R-:W-:-:S02]  /*1f90*/  USHF.R.U32.HI UR13, URZ, 0x1a, UR5 ;  /* 0x0000001aff0d7899 */ /* 0x000fc40008011605 */
[----:B------:R-:W-:Y:S02]  /*1fa0*/  USEL UR38, UR38, 0x10c00480, !UP5 ;  /* 0x10c0048026267887 */ /* 0x000fe4000e800000 */
[----:B------:R-:W-:Y:S02]  /*1fb0*/  ULOP3.LUT UR16, UR16, 0x60000000, URZ, 0xc0, !UPT ;  /* 0x6000000010107892 */ /* 0x000fe4000f8ec0ff */
[----:B------:R-:W-:Y:S02]  /*1fc0*/  USHF.R.U32.HI UR32, URZ, 0x1a, UR11 ;  /* 0x0000001aff207899 */ /* 0x000fe4000801160b */
[----:B------:R-:W-:Y:S02]  /*1fd0*/  USHF.R.U32.HI UR28, URZ, 0x1a, UR7 ;  /* 0x0000001aff1c7899 */ /* 0x000fe40008011607 */
[----:B------:R-:W-:Y:S02]  /*1fe0*/  USHF.R.U32.HI UR17, URZ, 0x1a, UR9 ;  /* 0x0000001aff117899 */ /* 0x000fe40008011609 */
[----:B------:R-:W-:-:S02]  /*1ff0*/  ULOP3.LUT UR33, UR33, 0x60000000, URZ, 0xc0, !UPT ;  /* 0x6000000021217892 */ /* 0x000fc4000f8ec0ff */
[----:B------:R-:W-:Y:S02]  /*2000*/  ULOP3.LUT UR29, UR29, 0x60000000, URZ, 0xc0, !UPT ;  /* 0x600000001d1d7892 */ /* 0x000fe4000f8ec0ff */
[----:B------:R-:W-:Y:S02]  /*2010*/  ULOP3.LUT UR25, UR25, 0x60000000, URZ, 0xc0, !UPT ;  /* 0x6000000019197892 */ /* 0x000fe4000f8ec0ff */
[----:B------:R-:W-:Y:S02]  /*2020*/  USHF.L.U32 UR27, UR34, UR15, URZ ;  /* 0x0000000f221b7299 */ /* 0x000fe400080006ff */
[----:B------:R-:W-:Y:S02]  /*2030*/  USHF.R.U32.HI UR18, URZ, 0x4, UR18 ;  /* 0x00000004ff127899 */ /* 0x000fe40008011612 */
[----:B------:R-:W-:Y:S02]  /*2040*/  USHF.R.U32.HI UR19, URZ, 0x4, UR19 ;  /* 0x00000004ff137899 */ /* 0x000fe40008011613 */
[----:B------:R-:W-:-:S02]  /*2050*/  USHF.R.U32.HI UR20, URZ, 0x4, UR20 ;  /* 0x00000004ff147899 */ /* 0x000fc40008011614 */
[----:B------:R-:W-:Y:S02]  /*2060*/  USHF.R.U32.HI UR24, URZ, 0x4, UR24 ;  /* 0x00000004ff187899 */ /* 0x000fe40008011618 */
[----:B------:R-:W-:Y:S02]  /*2070*/  USHF.L.U32 UR34, UR34, UR37, URZ ;  /* 0x0000002522227299 */ /* 0x000fe400080006ff */
[----:B------:R-:W-:Y:S02]  /*2080*/  UIADD3 UR38, UPT, UPT, UR35, UR38, URZ ;  /* 0x0000002623267290 */ /* 0x000fe4000fffe0ff */
[----:B------:R-:W-:Y:S02]  /*2090*/  ULOP3.LUT UR13, UR16, 0x30, UR13, 0xf8, !UPT ;  /* 0x00000030100d7892 */ /* 0x000fe4000f8ef80d */
[----:B------:R-:W-:Y:S02]  /*20a0*/  ULOP3.LUT UR32, UR33, 0x30, UR32, 0xf8, !UPT ;  /* 0x0000003021207892 */ /* 0x000fe4000f8ef820 */
[----:B------:R-:W-:-:S02]  /*20b0*/  ULOP3.LUT UR28, UR29, 0x30, UR28, 0xf8, !UPT ;  /* 0x000000301d1c7892 */ /* 0x000fc4000f8ef81c */
[----:B------:R-:W-:Y:S02]  /*20c0*/  ULOP3.LUT UR17, UR25, 0x30, UR17, 0xf8, !UPT ;  /* 0x0000003019117892 */ /* 0x000fe4000f8ef811 */
[----:B------:R-:W-:Y:S02]  /*20d0*/  ULOP3.LUT UR18, UR18, 0x3fc0, URZ, 0xc0, !UPT ;  /* 0x00003fc012127892 */ /* 0x000fe4000f8ec0ff */
[----:B------:R-:W-:Y:S02]  /*20e0*/  ULOP3.LUT UR19, UR19, 0x3fc0, URZ, 0xc0, !UPT ;  /* 0x00003fc013137892 */ /* 0x000fe4000f8ec0ff */
[----:B------:R-:W-:Y:S02]  /*20f0*/  ULOP3.LUT UR20, UR20, 0x3fc0, URZ, 0xc0, !UPT ;  /* 0x00003fc014147892 */ /* 0x000fe4000f8ec0ff */
[----:B------:R-:W-:Y:S02]  /*2100*/  ULOP3.LUT UR24, UR24, 0x3fc0, URZ, 0xc0, !UPT ;  /* 0x00003fc018187892 */ /* 0x000fe4000f8ec0ff */
[----:B------:R-:W-:-:S02]  /*2110*/  ULOP3.LUT UR27, UR34, 0xffff, UR27, 0xc8, !UPT ;  /* 0x0000ffff221b7892 */ /* 0x000fc4000f8ec81b */
[----:B------:R-:W-:Y:S02]  /*2120*/  ULOP3.LUT UR51, UR32, UR38, URZ, 0xfc, !UPT ;  /* 0x0000002620337292 */ /* 0x000fe4000f8efcff */
[----:B------:R-:W-:Y:S02]  /*2130*/  ULOP3.LUT UR45, UR28, UR38, URZ, 0xfc, !UPT ;  /* 0x000000261c2d7292 */ /* 0x000fe4000f8efcff */
[----:B------:R-:W-:Y:S02]  /*2140*/  ULOP3.LUT UR41, UR17, UR38, URZ, 0xfc, !UPT ;  /* 0x0000002611297292 */ /* 0x000fe4000f8efcff */
[----:B------:R-:W-:Y:S02]  /*2150*/  ULOP3.LUT UR39, UR13, UR38, URZ, 0xfc, !UPT ;  /* 0x000000260d277292 */ /* 0x000fe4000f8efcff */
[----:B------:R-:W-:Y:S02]  /*2160*/  UISETP.NE.AND UP0, UPT, UR23, URZ, UPT ;  /* 0x000000ff1700728c */ /* 0x000fe4000bf05270 */
[----:B------:R-:W-:-:S02]  /*2170*/  UIADD3 UR26, UPT, UPT, UR12, 0x50, URZ ;  /* 0x000000500c1a7890 */ /* 0x000fc4000fffe0ff */
[----:B------:R-:W-:Y:S02]  /*2180*/  ULOP3.LUT UR18, UR18, 0x10000, URZ, 0xfc, !UPT ;  /* 0x0001000012127892 */ /* 0x000fe4000f8efcff */
[----:B------:R-:W-:Y:S02]  /*2190*/  ULOP3.LUT UR19, UR19, 0x10000, URZ, 0xfc, !UPT ;  /* 0x0001000013137892 */ /* 0x000fe4000f8efcff */
[----:B------:R-:W-:Y:S02]  /*21a0*/  ULOP3.LUT UR20, UR20, 0x10000, URZ, 0xfc, !UPT ;  /* 0x0001000014147892 */ /* 0x000fe4000f8efcff */
[----:B------:R-:W-:Y:S02]  /*21b0*/  ULOP3.LUT UR24, UR24, 0x10000, URZ, 0xfc, !UPT ;  /* 0x0001000018187892 */ /* 0x000fe4000f8efcff */
[----:B------:R-:W-:Y:S01]  /*21c0*/  UISETP.NE.AND UP1, UPT, UR23, URZ, UPT ;  /* 0x000000ff1700728c */ /* 0x000fe2000bf25270 */
[----:B------:R-:W-:Y:S01]  /*21d0*/  UMOV UR13, 0x1 ;  /* 0x00000001000d7882 */ /* 0x000fe20000000000 */
[----:B------:R-:W-:Y:S01]  /*21e0*/  UMOV UR34, URZ ;  /* 0x000000ff00227c82 */ /* 0x000fe20008000000 */
[----:B------:R-:W-:Y:S01]  /*21f0*/  UMOV UR33, URZ ;  /* 0x000000ff00217c82 */ /* 0x000fe20008000000 */
[----:B------:R-:W-:Y:S01]  /*2200*/  UMOV UR50, URZ ;  /* 0x000000ff00327c82 */ /* 0x000fe20008000000 */
[----:B------:R-:W-:Y:S01]  /*2210*/  UMOV UR44, URZ ;  /* 0x000000ff002c7c82 */ /* 0x000fe20008000000 */
[----:B------:R-:W-:Y:S01]  /*2220*/  UMOV UR40, URZ ;  /* 0x000000ff00287c82 */ /* 0x000fe20008000000 */
[----:B------:R-:W-:-:S05]  /*2230*/  UMOV UR38, URZ ;  /* 0x000000ff00267c82 */ /* 0x000fca0008000000 */
.L_x_46:
[----:B------:R-:W-:Y:S01]  /*2240*/  PLOP3.LUT P0, PT, PT, PT, UP0, 0x80, 0x8 ;  /* 0x000000000008781c */ /* 0x000fe20003f0f008 */
[----:B---3--:R-:W-:Y:S01]  /*2250*/  @!UP0 USHF.L.U32 UR17, UR34, 0x1f, URZ ;  /* 0x0000001f22118899 */ /* 0x008fe200080006ff */
[----:B-1----:R-:W-:Y:S01]  /*2260*/  PLOP3.LUT P3, PT, PT, PT, PT, 0x80, 0x8 ;  /* 0x000000000008781c */ /* 0x002fe20003f6f070 */
[----:B------:R-:W-:Y:S01]  /*2270*/  @!UP0 ULEA UR25, UR33, UR12, 0x3 ;  /* 0x0000000c21198291 */ /* 0x000fe2000f8e18ff */
[----:B------:R-:W-:Y:S01]  /*2280*/  PLOP3.LUT P2, PT, PT, PT, PT, 0x8, 0x80 ;  /* 0x000000000080781c */ /* 0x000fe20003f4e170 */
[----:B------:R-:W-:Y:S02]  /*2290*/  @!UP0 USHF.L.U32 UR16, UR13, 0x1f, URZ ;  /* 0x0000001f0d108899 */ /* 0x000fe400080006ff */
[----:B------:R-:W-:Y:S01]  /*22a0*/  IMAD.U32 R2, RZ, RZ, UR17 ;  /* 0x00000011ff027e24 */ /* 0x000fe2000f8e00ff */
[----:B------:R-:W-:Y:S02]  /*22b0*/  ULOP3.LUT UR35, UR13, 0x1, URZ, 0x3c, !UPT ;  /* 0x000000010d237892 */ /* 0x000fe4000f8e3cff */
[----:B------:R-:W-:Y:S01]  /*22c0*/  UPLOP3.LUT UP4, UPT, UPT, UPT, UPT, 0x40, 0x4 ;  /* 0x000000000004789c */ /* 0x000fe20003f8e870 */
[----:B------:R-:W-:Y:S01]  /*22d0*/  IMAD.U32 R0, RZ, RZ, UR16 ;  /* 0x00000010ff007e24 */ /* 0x000fe2000f8e00ff */
[----:B------:R-:W-:-:S02]  /*22e0*/  UIMAD UR17, UR35, 0xd0, UR36 ;  /* 0x000000d0231178a4 */ /* 0x000fc4000f8e0224 */
[----:B------:R1:W3:Y:S01]  /*22f0*/  @!P0 SYNCS.PHASECHK.TRANS64.TRYWAIT P3, [UR25], R2 ;  /* 0x00000002ff0085a7 */ /* 0x0002e20008061119 */
[----:B------:R-:W4:Y:S02]  /*2300*/  @!P0 SYNCS.PHASECHK.TRANS64.TRYWAIT P1, [UR12+0x58], R0 ;  /* 0x00005800ff0085a7 */ /* 0x000f24000802110c */
[----:B----4-:R-:W-:-:S13]  /*2310*/  @!P0 PLOP3.LUT P2, PT, P1, PT, PT, 0x8, 0x80 ;  /* 0x000000000080881c */ /* 0x010fda0000f4e170 */
[----:B-1-3--:R-:W-:Y:S05]  /*2320*/  @!P2 BRA `(.L_x_38) ;  /* 0x000000000010a947 */ /* 0x00afea0003800000 */
[----:B------:R-:W-:-:S06]  /*2330*/  USHF.L.U32 UR13, UR13, 0x1f, URZ ;  /* 0x0000001f0d0d7899 */ /* 0x000fcc00080006ff */
[----:B------:R-:W-:-:S04]  /*2340*/  MOV R0, UR13 ;  /* 0x0000000d00007c02 */ /* 0x000fc80008000f00 */
[----:B------:R-:W1:Y:S02]  /*2350*/  SYNCS.PHASECHK.TRANS64.TRYWAIT P0, [UR12+0x58], R0 ;  /* 0x00005800ff0075a7 */ /* 0x000e64000800110c */
[----:B-1----:R-:W-:Y:S05]  /*2360*/  @!P0 BRA `(.L_x_39) ;  /* 0x0000003c00108947 */ /* 0x002fea0003800000 */
.L_x_38:
[----:B------:R-:W-:Y:S01]  /*2370*/  UMOV UR29, URZ ;  /* 0x000000ff001d7c82 */ /* 0x000fe20008000000 */
.L_x_43:
[----:B-1-34-:R-:W-:Y:S05]  /*2380*/  BRA.U UP0, `(.L_x_40) ;  /* 0x0000000100d07547 */ /* 0x01afea000b800000 */
[----:B------:R-:W-:Y:S02]  /*2390*/  USHF.L.U32 UR25, UR33, 0xa, URZ ;  /* 0x0000000a21197899 */ /* 0x000fe400080006ff */
[----:B------:R-:W-:Y:S02]  /*23a0*/  ULEA UR66, UR33, UR19, 0x6 ;  /* 0x0000001321427291 */ /* 0x000fe4000f8e30ff */
[----:B------:R-:W-:Y:S02]  /*23b0*/  UIADD3 UR16, UPT, UPT, UR25, 0x6, URZ ;  /* 0x0000000619107890 */ /* 0x000fe4000fffe0ff */
[----:B------:R-:W-:Y:S02]  /*23c0*/  ULEA UR62, UR33, UR18, 0x7 ;  /* 0x00000012213e7291 */ /* 0x000fe4000f8e38ff */
[----:B------:R-:W-:Y:S02]  /*23d0*/  ULEA UR13, UR33, UR12, 0x3 ;  /* 0x0000000c210d7291 */ /* 0x000fe4000f8e18ff */
[----:B------:R-:W-:Y:S02]  /*23e0*/  UIADD3 UR32, UPT, UPT, UR16, UR24, URZ ;  /* 0x0000001810207290 */ /* 0x000fe4000fffe0ff */
[----:B------:R-:W-:Y:S02]  /*23f0*/  UIADD3 UR64, UPT, UPT, UR66, 0x20, URZ ;  /* 0x0000002042407890 */ /* 0x000fe4000fffe0ff */
[----:B------:R-:W-:Y:S02]  /*2400*/  UIADD3 UR60, UPT, UPT, UR62, 0x40, URZ ;  /* 0x000000403e3c7890 */ /* 0x000fe4000fffe0ff */
[----:B------:R-:W-:Y:S02]  /*2410*/  UIADD3 UR58, UPT, UPT, UR62, 0x20, URZ ;  /* 0x000000203e3a7890 */ /* 0x000fe4000fffe0ff */
[----:B------:R-:W-:Y:S02]  /*2420*/  UIADD3 UR56, UPT, UPT, UR62, 0x60, URZ ;  /* 0x000000603e387890 */ /* 0x000fe4000fffe0ff */
[----:B------:R-:W-:Y:S02]  /*2430*/  UIADD3 UR54, UPT, UPT, UR25, UR24, URZ ;  /* 0x0000001819367290 */ /* 0x000fe4000fffe0ff */
[----:B------:R-:W-:Y:S02]  /*2440*/  UIADD3 UR52, UPT, UPT, UR25, UR20, URZ ;  /* 0x0000001419347290 */ /* 0x000fe4000fffe0ff */
[----:B------:R-:W-:Y:S02]  /*2450*/  UIADD3 UR48, UPT, UPT, UR24, 0x2, UR25 ;  /* 0x0000000218307890 */ /* 0x000fe4000fffe019 */
[----:B------:R-:W-:Y:S02]  /*2460*/  UIADD3 UR46, UPT, UPT, UR20, 0x2, UR25 ;  /* 0x00000002142e7890 */ /* 0x000fe4000fffe019 */
[----:B------:R-:W-:Y:S02]  /*2470*/  UIADD3 UR42, UPT, UPT, UR24, 0x4, UR25 ;  /* 0x00000004182a7890 */ /* 0x000fe4000fffe019 */
[----:B------:R-:W-:Y:S02]  /*2480*/  UIADD3 UR68, UPT, UPT, UR20, 0x4, UR25 ;  /* 0x0000000414447890 */ /* 0x000fe4000fffe019 */
[----:B------:R-:W-:Y:S02]  /*2490*/  UIADD3 UR28, UPT, UPT, UR13, 0x28, URZ ;  /* 0x000000280d1c7890 */ /* 0x000fe4000fffe0ff */
[----:B------:R-:W-:Y:S01]  /*24a0*/  UIADD3 UR16, UPT, UPT, UR16, UR20, URZ ;  /* 0x0000001410107290 */ /* 0x000fe2000fffe0ff */
[----:B------:R-:W-:Y:S01]  /*24b0*/  UMOV UR67, 0x4008 ;  /* 0x0000400800437882 */ /* 0x000fe20000000000 */
        /* <DEDUP_REMOVED lines=11> */
[----:B------:R-:W-:Y:S05]  /*2570*/  @P3 BRA `(.L_x_41) ;  /* 0x0000000000103947 */ /* 0x000fea0003800000 */
[----:B------:R-:W-:Y:S06]  /*2580*/  USHF.L.U32 UR25, UR34, 0x1f, URZ ;  /* 0x0000001f22197899 */ /* 0x000fec00080006ff */
[----:B-1----:R-:W-:Y:S04]  /*2590*/  MOV R0, UR25 ;  /* 0x0000001900007c02 */ /* 0x002fe80008000f00 */
[----:B------:R-:W1:Y:S02]  /*25a0*/  SYNCS.PHASECHK.TRANS64.TRYWAIT P0, [UR13], R0 ;  /* 0x00000000ff0075a7 */ /* 0x000e64000800110d */
[----:B-1----:R-:W-:Y:S05]  /*25b0*/  @!P0 BRA `(.L_x_42) ;  /* 0x00000038009c8947 */ /* 0x002fea0003800000 */
.L_x_41:
[----:B------:R3:W-:Y:S01]  /*25c0*/  UTCCP.T.S.2CTA.4x32dp128bit tmem[UR36+0x1d0], gdesc[UR66] ;  /* 0x0001d042240079e7 */ /* 0x0007e20009300000 */
[----:B------:R3:W-:Y:S01]  /*25d0*/  UTCCP.T.S.2CTA.4x32dp128bit tmem[UR36+0x1d4], gdesc[UR64] ;  /* 0x0001d440240079e7 */ /* 0x0007e20009300000 */
[----:B------:R3:W-:Y:S01]  /*25e0*/  UTCCP.T.S.2CTA.4x32dp128bit tmem[UR36+0x1e0], gdesc[UR62] ;  /* 0x0001e03e240079e7 */ /* 0x0007e20009300000 */
[----:B------:R3:W-:Y:S01]  /*25f0*/  UTCCP.T.S.2CTA.4x32dp128bit tmem[UR36+0x1e4], gdesc[UR60] ;  /* 0x0001e43c240079e7 */ /* 0x0007e20009300000 */
[----:B------:R3:W-:Y:S01]  /*2600*/  UTCCP.T.S.2CTA.4x32dp128bit tmem[UR36+0x1e8], gdesc[UR58] ;  /* 0x0001e83a240079e7 */ /* 0x0007e20009300000 */
[----:B------:R3:W-:Y:S01]  /*2610*/  UTCCP.T.S.2CTA.4x32dp128bit tmem[UR36+0x1ec], gdesc[UR56] ;  /* 0x0001ec38240079e7 */ /* 0x0007e20009300000 */
[----:B------:R3:W-:Y:S01]  /*2620*/  UTCOMMA.2CTA gdesc[UR52], gdesc[UR54], tmem[UR17], tmem[UR50], idesc[UR51], tmem[UR10], UP4 ;  /* 0xc00a3236340075ea */ /* 0x0007e2000a200011 */
[----:B------:R-:W-:Y:S01]  /*2630*/  UPLOP3.LUT UP4, UPT, UPT, UPT, UPT, 0x80, 0x8 ;  /* 0x000000000008789c */ /* 0x000fe20003f8f070 */
[----:B------:R3:W-:Y:S01]  /*2640*/  UTCOMMA.2CTA gdesc[UR46], gdesc[UR48], tmem[UR17], tmem[UR44], idesc[UR45], tmem[UR6], UPT ;  /* 0xc0062c302e0075ea */ /* 0x0007e2000ba00011 */
[----:B------:R3:W-:Y:S01]  /*2650*/  UTCOMMA.2CTA gdesc[UR68], gdesc[UR42], tmem[UR17], tmem[UR40], idesc[UR41], tmem[UR8], UPT ;  /* 0xc008282a440075ea */ /* 0x0007e2000ba00011 */
[----:B------:R-:W-:Y:S01]  /*2660*/  UMOV UR70, UR32 ;  /* 0x0000002000467c82 */ /* 0x000fe20008000000 */
[----:B------:R-:W-:Y:S01]  /*2670*/  UMOV UR71, 0x40004040 ;  /* 0x4000404000477882 */ /* 0x000fe20000000000 */
[----:B------:R-:W-:Y:S01]  /*2680*/  UMOV UR72, UR16 ;  /* 0x0000001000487c82 */ /* 0x000fe20008000000 */
[----:B------:R-:W-:Y:S02]  /*2690*/  UMOV UR73, 0x40004040 ;  /* 0x4000404000497882 */ /* 0x000fe40000000000 */
[----:B------:R3:W-:Y:S01]  /*26a0*/  UTCOMMA.2CTA gdesc[UR72], gdesc[UR70], tmem[UR17], tmem[UR38], idesc[UR39], tmem[UR4], UPT ;  /* 0xc0042646480075ea */ /* 0x0007e2000ba00011 */
[----:B------:R3:W-:Y:S01]  /*26b0*/  UTCBAR.2CTA.MULTICAST [UR28], URZ, UR27 ;  /* 0x000000ff1c0073e9 */ /* 0x0007e2000820081b */
[----:B------:R-:W-:Y:S01]  /*26c0*/  NOP ;  /* 0x0000000000007918 */ /* 0x000fe20000000000 */
.L_x_40:
[----:B------:R-:W-:Y:S01]  /*26d0*/  UIADD3 UR33, UPT, UPT, UR33, 0x1, URZ ;  /* 0x0000000121217890 */ /* 0x000fe2000fffe0ff */
[----:B------:R-:W-:Y:S01]  /*26e0*/  PLOP3.LUT P3, PT, PT, PT, PT, 0x80, 0x8 ;  /* 0x000000000008781c */ /* 0x000fe20003f6f070 */
[----:B------:R-:W-:Y:S02]  /*26f0*/  UISETP.GT.U32.AND UP3, UPT, UR29, 0xe, UPT ;  /* 0x0000000e1d00788c */ /* 0x000fe4000bf64070 */
[----:B------:R-:W-:Y:S02]  /*2700*/  UISETP.NE.AND UP2, UPT, UR33, 0x5, UPT ;  /* 0x000000052100788c */ /* 0x000fe4000bf45270 */
[----:B------:R-:W-:Y:S02]  /*2710*/  UISETP.NE.OR UP3, UPT, UR23, URZ, UP3 ;  /* 0x000000ff1700728c */ /* 0x000fe40009f65670 */
[----:B------:R-:W-:Y:S02]  /*2720*/  USEL UR13, URZ, 0x1, UP2 ;  /* 0x00000001ff0d7887 */ /* 0x000fe40009000000 */
[----:B------:R-:W-:Y:S02]  /*2730*/  USEL UR33, UR33, URZ, UP2 ;  /* 0x000000ff21217287 */ /* 0x000fe40009000000 */
[----:B------:R-:W-:Y:S01]  /*2740*/  ULOP3.LUT UR34, UR34, UR13, URZ, 0x3c, !UPT ;  /* 0x0000000d22227292 */ /* 0x000fe2000f8e3cff */
[----:B------:R-:W-:Y:S01]  /*2750*/  PLOP3.LUT P0, PT, PT, PT, UP3, 0x80, 0x8 ;  /* 0x000000000008781c */ /* 0x000fe20003f0f038 */
[----:B------:R-:W-:Y:S03]  /*2760*/  UIADD3 UR29, UPT, UPT, UR29, 0x1, URZ ;  /* 0x000000011d1d7890 */ /* 0x000fe6000fffe0ff */
[----:B------:R-:W-:Y:S02]  /*2770*/  @!UP3 USHF.L.U32 UR13, UR34, 0x1f, URZ ;  /* 0x0000001f220db899 */ /* 0x000fe400080006ff */
[----:B------:R-:W-:Y:S02]  /*2780*/  @!UP3 ULEA UR16, UR33, UR12, 0x3 ;  /* 0x0000000c2110b291 */ /* 0x000fe4000f8e18ff */
[----:B------:R-:W-:Y:S02]  /*2790*/  UISETP.NE.AND UP2, UPT, UR29, 0x10, UPT ;  /* 0x000000101d00788c */ /* 0x000fe4000bf45270 */
[----:B-1----:R-:W-:Y:S05]  /*27a0*/  IMAD.U32 R0, RZ, RZ, UR13 ;  /* 0x0000000dff007e24 */ /* 0x002fea000f8e00ff */
[----:B------:R4:W1:Y:S02]  /*27b0*/  @!P0 SYNCS.PHASECHK.TRANS64.TRYWAIT P3, [UR16], R0 ;  /* 0x00000000ff0085a7 */ /* 0x0008640008061110 */
[----:B------:R-:W-:Y:S05]  /*27c0*/  BRA.U UP2, `(.L_x_43) ;  /* 0xfffffff902ec7547 */ /* 0x000fea000b83ffff */
[----:B------:R-:W-:Y:S02]  /*27d0*/  LEA R2, R5, UR12, 0x3 ;  /* 0x0000000c05027c11 */ /* 0x000fe4000f8e18ff */
[----:B------:R-:W-:Y:S01]  /*27e0*/  SHF.L.U32 R3, R4, 0x1f, RZ ;  /* 0x0000001f04037819 */ /* 0x000fe200000006ff */
[----:B------:R-:W-:Y:S06]  /*27f0*/  BRA.U UP1, `(.L_x_44) ;  /* 0x0000000101187547 */ /* 0x000fec000b800000 */
[----:B------:R-:W-:-:S06]  /*2800*/  USHF.L.U32 UR13, UR35, 0x1f, URZ ;  /* 0x0000001f230d7899 */ /* 0x000fcc00080006ff */
[----:B----4-:R-:W-:Y:S01]  /*2810*/  MOV R0, UR13 ;  /* 0x0000000d00007c02 */ /* 0x010fe20008000f00 */
[----:B------:R-:W-:Y:S02]  /*2820*/  UMOV UR13, 0x3 ;  /* 0x00000003000d7882 */ /* 0x000fe40000000000 */
[----:B------:R4:W-:Y:S01]  /*2830*/  UTCBAR.2CTA.MULTICAST [UR26], URZ, UR13 ;  /* 0x000000ff1a0073e9 */ /* 0x0009e2000820080d */
[----:B------:R4:W-:Y:S01]  /*2840*/  SYNCS.PHASECHK.TRANS64.TRYWAIT PT, [UR12+0x58], R0 ;  /* 0x00005800ff0075a7 */ /* 0x0009e200080e110c */
[----:B------:R-:W-:Y:S02]  /*2850*/  NOP ;  /* 0x0000000000007918 */ /* 0x000fe40000000000 */
.L_x_44:
[----:B------:R-:W5:Y:S02]  /*2860*/  SYNCS.PHASECHK.TRANS64.TRYWAIT P0, [R2+URZ+0x60], R3 ;  /* 0x00006003020075a7 */ /* 0x000f6400080011ff */
[----:B-----5:R-:W-:Y:S05]  /*2870*/  @!P0 BRA `(.L_x_45) ;  /* 0x00000038000c8947 */ /* 0x020fea0003800000 */
.L_x_104:
[C---:B----4-:R-:W-:Y:S01]  /*2880*/  LEA R0, R5.reuse, UR12, 0x4 ;  /* 0x0000000c05007c11 */ /* 0x050fe2000f8e20ff */
[----:B------:R-:W-:Y:S01]  /*2890*/  VIADD R5, R5, 0x1 ;  /* 0x0000000105057836 */ /* 0x000fe20000000000 */
[----:B------:R-:W-:Y:S01]  /*28a0*/  UMOV UR13, UR35 ;  /* 0x00000023000d7c82 */ /* 0x000fe20008000000 */
[----:B------:R-:W-:-:S03]  /*28b0*/  IMAD.MOV.U32 R3, RZ, RZ, 0x1 ;  /* 0x00000001ff037424 */ /* 0x000fc600078e00ff */
[----:B------:R-:W4:Y:S01]  /*28c0*/  LDS R0, [R0+0x3201c] ;  /* 0x03201c0000007984 */ /* 0x000f220000000800 */
[C---:B------:R-:W-:Y:S01]  /*28d0*/  ISETP.NE.AND P1, PT, R5.reuse, 0x2, PT ;  /* 0x000000020500780c */ /* 0x040fe20003f25270 */
[----:B------:R5:W-:Y:S06]  /*28e0*/  MEMBAR.ALL.CTA ;  /* 0x0000000000007992 */ /* 0x000bec0000008000 */
[----:B-----5:R-:W5:Y:S01]  /*28f0*/  FENCE.VIEW.ASYNC.S ;  /* 0x00000000000073c6 */ /* 0x020f620000000000 */
[----:B------:R-:W-:Y:S01]  /*2900*/  SEL R5, R5, RZ, P1 ;  /* 0x000000ff05057207 */ /* 0x000fe20000800000 */
[----:B-----5:R5:W-:Y:S01]  /*2910*/  SYNCS.ARRIVE.TRANS64.ART0 RZ, [R2+URZ+0x70], R3 ;  /* 0x0000700302ff79a7 */ /* 0x020be200085000ff */
[----:B----4-:R-:W-:-:S02]  /*2920*/  ISETP.NE.AND P0, PT, R0, 0x1, PT ;  /* 0x000000010000780c */ /* 0x010fc40003f05270 */
[----:B-----5:R-:W-:-:S04]  /*2930*/  SEL R3, RZ, 0x1, P1 ;  /* 0x00000001ff037807 */ /* 0x020fc80000800000 */
[----:B------:R-:W-:-:S07]  /*2940*/  LOP3.LUT R4, R4, R3, RZ, 0x3c, !PT ;  /* 0x0000000304047212 */ /* 0x000fce00078e3cff */
[----:B------:R-:W-:Y:S05]  /*2950*/  @!P0 BRA `(.L_x_46) ;  /* 0xfffffff800388947 */ /* 0x000fea000383ffff */
.L_x_37:
[----:B------:R-:W-:-:S09]  /*2960*/  UISETP.NE.AND UP0, UPT, UR15, URZ, UPT ;  /* 0x000000ff0f00728c */ /* 0x000fd2000bf05270 */
[----:B------:R-:W-:Y:S05]  /*2970*/  BRA.U UP0, `(.L_x_47) ;  /* 0x00000001006c7547 */ /* 0x000fea000b800000 */
[----:B------:R-:W-:Y:S01]  /*2980*/  USHF.L.U32 UR35, UR35, 0x1f, URZ ;  /* 0x0000001f23237899 */ /* 0x000fe200080006ff */
[----:B------:R-:W-:-:S05]  /*2990*/  MOV R0, UR12 ;  /* 0x0000000c00007c02 */ /* 0x000fca0008000f00 */
[----:B---3--:R-:W-:Y:S02]  /*29a0*/  MOV R2, UR35 ;  /* 0x0000002300027c02 */ /* 0x008fe40008000f00 */
[----:B------:R-:W-:-:S04]  /*29b0*/  MOV R3, UR35 ;  /* 0x0000002300037c02 */ /* 0x000fc80008000f00 */
[----:B------:R3:W4:Y:S03]  /*29c0*/  SYNCS.PHASECHK.TRANS64.TRYWAIT P0, [R0+URZ+0x58], R3 ;  /* 0x00005803000075a7 */ /* 0x00072600080011ff */
[----:B----4-:R-:W-:Y:S05]  /*29d0*/  @!P0 NANOSLEEP.SYNCS 0x989680 ;  /* 0x009896800000895d */ /* 0x010fea0003900000 */
[----:B------:R-:W4:Y:S02]  /*29e0*/  @!P0 SYNCS.PHASECHK.TRANS64 P0, [R0+URZ+0x58], R3 ;  /* 0x00005803000085a7 */ /* 0x000f2400080010ff */
[----:B----4-:R-:W-:Y:S05]  /*29f0*/  @P0 BRA `(.L_x_47) ;  /* 0x00000000004c0947 */ /* 0x010fea0003800000 */
.L_x_48:
[----:B----4-:R4:W3:Y:S02]  /*2a00*/  SYNCS.PHASECHK.TRANS64.TRYWAIT P0, [R0+URZ+0x58], R3 ;  /* 0x00005803000075a7 */ /* 0x0108e400080011ff */
[----:B---3--:R-:W-:Y:S05]  /*2a10*/  @!P0 NANOSLEEP.SYNCS 0x989680 ;  /* 0x009896800000895d */ /* 0x008fea0003900000 */
[----:B------:R-:W3:Y:S02]  /*2a20*/  @!P0 SYNCS.PHASECHK.TRANS64 P0, [R0+URZ+0x58], R3 ;  /* 0x00005803000085a7 */ /* 0x000ee400080010ff */
[----:B---3--:R-:W-:Y:S05]  /*2a30*/  @!P0 BRA `(.L_x_48) ;  /* 0xfffffffc00f08947 */ /* 0x008fea000383ffff */
[----:B------:R-:W-:Y:S05]  /*2a40*/  BRA `(.L_x_47) ;  /* 0x0000000000387947 */ /* 0x000fea0003800000 */
.L_x_35:
[----:B------:R-:W-:-:S13]  /*2a50*/  ISETP.NE.AND P0, PT, R72, RZ, PT ;  /* 0x000000ff4800720c */ /* 0x000fda0003f05270 */
[----:B------:R-:W-:Y:S05]  /*2a60*/  @P0 BRA `(.L_x_49) ;  /* 0x00000000002c0947 */ /* 0x000fea0003800000 */
[----:B------:R-:W5:Y:S01]  /*2a70*/  S2UR UR5, SR_CgaCtaId ;  /* 0x00000000000579c3 */ /* 0x000f620000008800 */
[----:B-1----:R-:W-:Y:S01]  /*2a80*/  UMOV UR6, 0x400 ;  /* 0x0000040000067882 */ /* 0x002fe20000000000 */
[----:B------:R-:W-:Y:S01]  /*2a90*/  UMOV UR4, 0x20 ;  /* 0x0000002000047882 */ /* 0x000fe20000000000 */
[----:B------:R-:W-:Y:S01]  /*2aa0*/  ELECT P0, URZ, PT ;  /* 0x0000000000ff782f */ /* 0x000fe20003800000 */
[----:B-----5:R-:W-:Y:S02]  /*2ab0*/  ULEA UR5, UR5, UR6, 0x18 ;  /* 0x0000000605057291 */ /* 0x020fe4000f8ec0ff */
[----:B------:R-:W-:-:S04]  /*2ac0*/  UIADD3 UR6, UPT, UPT, -UR4, 0x100000, URZ ;  /* 0x0010000004067890 */ /* 0x000fc8000fffe1ff */
[----:B------:R-:W-:Y:S02]  /*2ad0*/  USHF.L.U32 UR7, UR6, 0xb, URZ ;  /* 0x0000000b06077899 */ /* 0x000fe400080006ff */
[----:B------:R-:W-:Y:S01]  /*2ae0*/  USHF.L.U32 UR6, UR6, 0x1, URZ ;  /* 0x0000000106067899 */ /* 0x000fe200080006ff */
[----:B------:R-:W1:Y:S11]  /*2af0*/  FENCE.VIEW.ASYNC.S ;  /* 0x00000000000073c6 */ /* 0x000e760000000000 */
[----:B-1----:R1:W3:Y:S01]  /*2b00*/  SYNCS.EXCH.64 URZ, [UR5+0x80], UR6 ;  /* 0x0000800605ff75b2 */ /* 0x0022e20008000100 */
[----:B------:R-:W-:Y:S01]  /*2b10*/  NOP ;  /* 0x0000000000007918 */ /* 0x000fe20000000000 */
.L_x_49:
[----:B------:R-:W-:Y:S01]  /*2b20*/  NOP ;  /* 0x0000000000007918 */ /* 0x000fe20000000000 */
.L_x_47:
[C---:B------:R-:W-:Y:S02]  /*2b30*/  ISETP.NE.AND P0, PT, R72.reuse, RZ, PT ;  /* 0x000000ff4800720c */ /* 0x040fe40003f05270 */
[----:B------:R-:W-:-:S11]  /*2b40*/  ISETP.GT.AND P1, PT, R72, 0x3, PT ;  /* 0x000000034800780c */ /* 0x000fd60003f24270 */
[----:B------:R-:W-:Y:S05]  /*2b50*/  @P0 BRA `(.L_x_50) ;  /* 0x00000000002c0947 */ /* 0x000fea0003800000 */
[----:B-1-3--:R-:W1:Y:S01]  /*2b60*/  S2UR UR5, SR_CgaCtaId ;  /* 0x00000000000579c3 */ /* 0x00ae620000008800 */
[----:B------:R-:W-:Y:S01]  /*2b70*/  UMOV UR6, 0x400 ;  /* 0x0000040000067882 */ /* 0x000fe20000000000 */
[----:B------:R-:W-:Y:S01]  /*2b80*/  UMOV UR4, 0x20 ;  /* 0x0000002000047882 */ /* 0x000fe20000000000 */
[----:B------:R-:W-:Y:S01]  /*2b90*/  ELECT P2, URZ, PT ;  /* 0x0000000000ff782f */ /* 0x000fe20003840000 */
[----:B-1----:R-:W-:Y:S02]  /*2ba0*/  ULEA UR5, UR5, UR6, 0x18 ;  /* 0x0000000605057291 */ /* 0x002fe4000f8ec0ff */
[----:B------:R-:W-:-:S04]  /*2bb0*/  UIADD3 UR6, UPT, UPT, -UR4, 0x100000, URZ ;  /* 0x0010000004067890 */ /* 0x000fc8000fffe1ff */
[----:B------:R-:W-:Y:S02]  /*2bc0*/  USHF.L.U32 UR7, UR6, 0xb, URZ ;  /* 0x0000000b06077899 */ /* 0x000fe400080006ff */
[----:B------:R-:W-:Y:S01]  /*2bd0*/  USHF.L.U32 UR6, UR6, 0x1, URZ ;  /* 0x0000000106067899 */ /* 0x000fe200080006ff */
[----:B------:R-:W1:Y:S11]  /*2be0*/  FENCE.VIEW.ASYNC.S ;  /* 0x00000000000073c6 */ /* 0x000e760000000000 */
[----:B-1----:R1:W3:Y:S01]  /*2bf0*/  SYNCS.EXCH.64 URZ, [UR5+0x80], UR6 ;  /* 0x0000800605ff75b2 */ /* 0x0022e20008000100 */
[----:B------:R-:W-:Y:S01]  /*2c00*/  NOP ;  /* 0x0000000000007918 */ /* 0x000fe20000000000 */
.L_x_50:
[----:B------:R-:W-:Y:S01]  /*2c10*/  NOP ;  /* 0x0000000000007918 */ /* 0x000fe20000000000 */
[----:B------:R-:W-:Y:S01]  /*2c20*/  @P1 NOP ;  /* 0x0000000000001918 */ /* 0x000fe20000000000 */
[----:B------:R-:W-:Y:S05]  /*2c30*/  @P1 BRA `(.L_x_51) ;  /* 0x0000003000041947 */ /* 0x000fea0003800000 */
        /* <DEDUP_REMOVED lines=12> */
.L_x_52:
[----:B------:R-:W-:Y:S01]  /*2d00*/  NOP ;  /* 0x0000000000007918 */ /* 0x000fe20000000000 */
[----:B------:R-:W-:Y:S05]  /*2d10*/  @P0 BRA `(.L_x_53) ;  /* 0x00000004008c0947 */ /* 0x000fea0003800000 */
[----:B------:R-:W5:Y:S01]  /*2d20*/  S2R R5, SR_CgaCtaId ;  /* 0x0000000000057919 */ /* 0x000f620000008800 */
[----:B---3--:R-:W-:Y:S01]  /*2d30*/  NOP ;  /* 0x0000000000007918 */ /* 0x008fe20000000000 */
[----:B----4-:R-:W-:Y:S02]  /*2d40*/  MOV R0, 0x40 ;  /* 0x0000004000007802 */ /* 0x010fe40000000f00 */
[----:B------:R-:W-:Y:S02]  /*2d50*/  MOV R4, 0x400 ;  /* 0x0000040000047802 */ /* 0x000fe40000000f00 */
[C---:B-----5:R-:W-:Y:S02]  /*2d60*/  LEA R0, R5.reuse, R0, 0x18 ;  /* 0x0000000005007211 */ /* 0x060fe400078ec0ff */
[----:B------:R-:W-:-:S04]  /*2d70*/  LEA R4, R5, R4, 0x18 ;  /* 0x0000000405047211 */ /* 0x000fc800078ec0ff */
[----:B------:R-:W3:Y:S02]  /*2d80*/  LDS.U8 R0, [R0] ;  /* 0x0000000000007984 */ /* 0x000ee40000000000 */
[----:B---3--:R-:W-:-:S13]  /*2d90*/  ISETP.NE.AND P0, PT, R0, RZ, PT ;  /* 0x000000ff0000720c */ /* 0x008fda0003f05270 */
[----:B------:R-:W-:Y:S05]  /*2da0*/  @P0 BRA `(.L_x_54) ;  /* 0x0000000400500947 */ /* 0x000fea0003800000 */
[C---:B------:R-:W-:Y:S02]  /*2db0*/  LOP3.LUT R0, R5.reuse, 0x1, RZ, 0xc0, !PT ;  /* 0x0000000105007812 */ /* 0x040fe400078ec0ff */
[----:B------:R-:W-:Y:S02]  /*2dc0*/  LOP3.LUT R10, R5, 0x1, RZ, 0x3c, !PT ;  /* 0x00000001050a7812 */ /* 0x000fe400078e3cff */
[----:B------:R-:W-:-:S13]  /*2dd0*/  ISETP.NE.U32.AND P1, PT, R0, 0x1, PT ;  /* 0x000000010000780c */ /* 0x000fda0003f25070 */
[----:B------:R-:W-:Y:S05]  /*2de0*/  @!P1 BRA `(.L_x_55) ;  /* 0x0000000000c49947 */ /* 0x000fea0003800000 */
[----:B------:R-:W-:Y:S01]  /*2df0*/  ELECT P0, URZ, PT ;  /* 0x0000000000ff782f */ /* 0x000fe20003800000 */
[----:B------:R-:W-:-:S12]  /*2e00*/  BSSY B0, `(.L_x_55) ;  /* 0x000002f000007945 */ /* 0x000fd80003800000 */
[----:B------:R-:W-:Y:S05]  /*2e10*/  @!P0 BRA `(.L_x_56) ;  /* 0x0000000000b48947 */ /* 0x000fea0003800000 */
[----:B------:R-:W-:-:S05]  /*2e20*/  UMOV UR4, 0x10 ;  /* 0x0000001000047882 */ /* 0x000fca0000000000 */
[----:B------:R-:W-:Y:S04]  /*2e30*/  DEPBAR.LE SB3, 0x36 ;  /* 0x0000bd800000791a */ /* 0x000fe80000000000 */
[----:B------:R-:W3:Y:S02]  /*2e40*/  UTCATOMSWS.2CTA.FIND_AND_SET.ALIGN UP0, UR4, UR4 ;  /* 0x00000004000475e3 */ /* 0x000ee40008200800 */
[----:B---3--:R-:W-:Y:S01]  /*2e50*/  PLOP3.LUT P0, PT, PT, PT, UP0, 0x80, 0x8 ;  /* 0x000000000008781c */ /* 0x008fe20003f0f008 */
[----:B------:R-:W-:-:S03]  /*2e60*/  IMAD.U32 R13, RZ, RZ, UR4 ;  /* 0x00000004ff0d7e24 */ /* 0x000fc6000f8e00ff */
[----:B------:R-:W-:-:S04]  /*2e70*/  SEL R0, RZ, 0xffffffff, !P0 ;  /* 0xffffffffff007807 */ /* 0x000fc80004000000 */
[----:B------:R-:W-:-:S13]  /*2e80*/  ISETP.NE.AND P0, PT, R0, RZ, PT ;  /* 0x000000ff0000720c */ /* 0x000fda0003f05270 */
[----:B------:R-:W-:Y:S05]  /*2e90*/  @P0 BRA `(.L_x_57) ;  /* 0x0000000000240947 */ /* 0x000fea0003800000 */
.L_x_58:
[----:B------:R-:W-:Y:S05]  /*2ea0*/  NANOSLEEP 0x64 ;  /* 0x000000640000795d */ /* 0x000fea0003800000 */
[----:B------:R-:W-:-:S05]  /*2eb0*/  UMOV UR4, 0x10 ;  /* 0x0000001000047882 */ /* 0x000fca0000000000 */
[----:B------:R-:W-:Y:S04]  /*2ec0*/  DEPBAR.LE SB3, 0x36 ;  /* 0x0000bd800000791a */ /* 0x000fe80000000000 */
[----:B------:R-:W3:Y:S02]  /*2ed0*/  UTCATOMSWS.2CTA.FIND_AND_SET.ALIGN UP0, UR4, UR4 ;  /* 0x00000004000475e3 */ /* 0x000ee40008200800 */
[----:B---3--:R-:W-:Y:S01]  /*2ee0*/  PLOP3.LUT P0, PT, PT, PT, UP0, 0x80, 0x8 ;  /* 0x000000000008781c */ /* 0x008fe20003f0f008 */
[----:B------:R-:W-:-:S03]  /*2ef0*/  IMAD.U32 R13, RZ, RZ, UR4 ;  /* 0x00000004ff0d7e24 */ /* 0x000fc6000f8e00ff */
[----:B------:R-:W-:-:S04]  /*2f00*/  SEL R0, RZ, 0xffffffff, !P0 ;  /* 0xffffffffff007807 */ /* 0x000fc80004000000 */
[----:B------:R-:W-:-:S13]  /*2f10*/  ISETP.NE.AND P0, PT, R0, RZ, PT ;  /* 0x000000ff0000720c */ /* 0x000fda0003f05270 */
[----:B------:R-:W-:Y:S05]  /*2f20*/  @!P0 BRA `(.L_x_58) ;  /* 0xfffffffc00dc8947 */ /* 0x000fea000383ffff */
.L_x_57:
[----:B------:R-:W-:Y:S01]  /*2f30*/  MOV R0, 0x60 ;  /* 0x0000006000007802 */ /* 0x000fe20000000f00 */
[----:B------:R-:W-:Y:S02]  /*2f40*/  VIADD R7, R4, 0x88 ;  /* 0x0000008804077836 */ /* 0x000fe40000000000 */
[----:B-1----:R-:W-:Y:S01]  /*2f50*/  IMAD.MOV.U32 R8, RZ, RZ, 0x4 ;  /* 0x00000004ff087424 */ /* 0x002fe200078e00ff */
[----:B------:R-:W-:Y:S02]  /*2f60*/  LEA R11, R5, R0, 0x18 ;  /* 0x00000000050b7211 */ /* 0x000fe400078ec0ff */
[----:B------:R-:W-:-:S03]  /*2f70*/  MOV R0, 0x58 ;  /* 0x0000005800007802 */ /* 0x000fc60000000f00 */
[----:B------:R-:W1:Y:S01]  /*2f80*/  LDS R14, [R11] ;  /* 0x000000000b0e7984 */ /* 0x000e620000000800 */
[----:B------:R-:W-:Y:S01]  /*2f90*/  LEA R3, R5, R0, 0x18 ;  /* 0x0000000005037211 */ /* 0x000fe200078ec0ff */
[----:B-1----:R-:W-:-:S04]  /*2fa0*/  IMAD.U32 R14, R14, -0x80000000, RZ ;  /* 0x800000000e0e7824 */ /* 0x002fc800078e00ff */
[----:B------:R-:W1:Y:S02]  /*2fb0*/  SYNCS.PHASECHK.TRANS64.TRYWAIT P0, [R3+URZ], R14 ;  /* 0x0000000e030075a7 */ /* 0x000e6400080011ff */
[----:B-1----:R-:W-:Y:S05]  /*2fc0*/  @P0 BRA `(.L_x_59) ;  /* 0x0000000000080947 */ /* 0x002fea0003800000 */
[----:B------:R-:W1:Y:S02]  /*2fd0*/  SYNCS.PHASECHK.TRANS64.TRYWAIT P0, [R3+URZ], R14 ;  /* 0x0000000e030075a7 */ /* 0x000e6400080011ff */
[----:B-1----:R-:W-:Y:S05]  /*2fe0*/  @!P0 BRA `(.L_x_60) ;  /* 0x00000030004c8947 */ /* 0x002fea0003800000 */
.L_x_59:
[C---:B-1----:R-:W-:Y:S01]  /*2ff0*/  PRMT R3, R10.reuse, 0x654, R3 ;  /* 0x000006540a037816 */ /* 0x042fe20000000003 */
[C---:B------:R-:W-:Y:S01]  /*3000*/  IMAD.SHL.U32 R9, R13.reuse, 0x20, RZ ;  /* 0x000000200d097824 */ /* 0x040fe200078e00ff */
[----:B------:R-:W-:Y:S01]  /*3010*/  PRMT R2, R10, 0x654, R7 ;  /* 0x000006540a027816 */ /* 0x000fe20000000007 */
[----:B------:R-:W-:Y:S01]  /*3020*/  IMAD.MOV.U32 R6, RZ, RZ, 0xffff ;  /* 0x0000ffffff067424 */ /* 0x000fe200078e00ff */
[----:B------:R1:W-:Y:S01]  /*3030*/  SYNCS.ARRIVE.TRANS64.RED RZ, [R3+URZ], R8 ;  /* 0x0000000803ff79a7 */ /* 0x0003e200080004ff */
[----:B------:R-:W-:Y:S01]  /*3040*/  IMAD.MOV.U32 R0, RZ, RZ, 0x1 ;  /* 0x00000001ff007424 */ /* 0x000fe200078e00ff */
[----:B------:R3:W-:Y:S01]  /*3050*/  STS [R4+0x88], R9 ;  /* 0x0000880904007388 */ /* 0x0007e20000000800 */
[----:B------:R-:W-:Y:S01]  /*3060*/  VIADD R7, R13, 0x10 ;  /* 0x000000100d077836 */ /* 0x000fe20000000000 */
[----:B------:R-:W-:Y:S02]  /*3070*/  SHF.L.U32 R6, R6, R13, RZ ;  /* 0x0000000d06067219 */ /* 0x000fe400000006ff */
[----:B------:R3:W-:Y:S02]  /*3080*/  STAS [R2.64], R13 ;  /* 0x0000000d02007dbd */ /* 0x0007e4000c0008ff */
[----:B------:R-:W-:-:S04]  /*3090*/  SHF.L.U32 R7, R0, R7, RZ ;  /* 0x0000000700077219 */ /* 0x000fc800000006ff */
[----:B------:R-:W-:Y:S02]  /*30a0*/  LOP3.LUT R6, R7, R6, RZ, 0xfc, !PT ;  /* 0x0000000607067212 */ /* 0x000fe400078efcff */
[----:B-1----:R-:W-:-:S04]  /*30b0*/  MOV R8, 0x50 ;  /* 0x0000005000087802 */ /* 0x002fc80000000f00 */
[----:B------:R-:W-:-:S05]  /*30c0*/  LEA R7, R5, R8, 0x18 ;  /* 0x0000000805077211 */ /* 0x000fca00078ec0ff */
[----:B------:R3:W-:Y:S04]  /*30d0*/  ATOMS.OR RZ, [R7], R6 ;  /* 0x0000000607ff738c */ /* 0x0007e80003000000 */
[----:B------:R3:W-:Y:S02]  /*30e0*/  ATOMS.XOR RZ, [R11], R0 ;  /* 0x000000000bff738c */ /* 0x0007e40003800000 */
.L_x_56:
[----:B-12---:R-:W-:Y:S05]  /*30f0*/  BSYNC B0 ;  /* 0x0000000000007941 */ /* 0x006fea0003800000 */
.L_x_55:
[----:B------:R-:W-:Y:S05]  /*3100*/  @P1 BRA `(.L_x_61) ;  /* 0x0000000000881947 */ /* 0x000fea0003800000 */
[----:B------:R-:W-:Y:S05]  /*3110*/  WARPSYNC.ALL ;  /* 0x0000000000007948 */ /* 0x000fea0003800000 */
[----:B------:R-:W-:Y:S01]  /*3120*/  NOP ;  /* 0x0000000000007918 */ /* 0x000fe20000000000 */
[----:B------:R-:W-:-:S13]  /*3130*/  ELECT P0, URZ, PT ;  /* 0x0000000000ff782f */ /* 0x000fda0003800000 */
[----:B------:R-:W-:Y:S05]  /*3140*/  @!P0 BRA `(.L_x_61) ;  /* 0x0000000000788947 */ /* 0x000fea0003800000 */
[----:B---3--:R-:W-:Y:S02]  /*3150*/  MOV R0, 0x60 ;  /* 0x0000006000007802 */ /* 0x008fe40000000f00 */
[----:B------:R-:W-:Y:S02]  /*3160*/  MOV R2, 0x58 ;  /* 0x0000005800027802 */ /* 0x000fe40000000f00 */
[C---:B------:R-:W-:Y:S02]  /*3170*/  LEA R7, R5.reuse, R0, 0x18 ;  /* 0x0000000005077211 */ /* 0x040fe400078ec0ff */
[----:B------:R-:W-:-:S03]  /*3180*/  LEA R3, R5, R2, 0x18 ;  /* 0x0000000205037211 */ /* 0x000fc600078ec0ff */
[----:B------:R-:W3:Y:S02]  /*3190*/  LDS R0, [R7] ;  /* 0x0000000007007984 */ /* 0x000ee40000000800 */
[----:B-1-3--:R-:W-:-:S04]  /*31a0*/  IMAD.U32 R8, R0, -0x80000000, RZ ;  /* 0x8000000000087824 */ /* 0x00afc800078e00ff */
[----:B------:R-:W1:Y:S02]  /*31b0*/  SYNCS.PHASECHK.TRANS64.TRYWAIT P0, [R3+URZ], R8 ;  /* 0x00000008030075a7 */ /* 0x000e6400080011ff */
[----:B-1----:R-:W-:Y:S05]  /*31c0*/  @P0 BRA `(.L_x_62) ;  /* 0x0000000000080947 */ /* 0x002fea0003800000 */
[----:B------:R-:W1:Y:S02]  /*31d0*/  SYNCS.PHASECHK.TRANS64.TRYWAIT P0, [R3+URZ], R8 ;  /* 0x00000008030075a7 */ /* 0x000e6400080011ff */
[----:B-1----:R-:W-:Y:S05]  /*31e0*/  @!P0 BRA `(.L_x_63) ;  /* 0x0000002c00e48947 */ /* 0x002fea0003800000 */
.L_x_62:
[----:B------:R-:W3:Y:S01]  /*31f0*/  LDS R13, [R4+0x88] ;  /* 0x00008800040d7984 */ /* 0x000ee20000000800 */
[----:B------:R-:W-:Y:S01]  /*3200*/  IMAD.MOV.U32 R2, RZ, RZ, 0xffff ;  /* 0x0000ffffff027424 */ /* 0x000fe200078e00ff */
[----:B-1----:R-:W-:Y:S01]  /*3210*/  PRMT R3, R10, 0x654, R3 ;  /* 0x000006540a037816 */ /* 0x002fe20000000003 */
[----:B------:R-:W-:Y:S02]  /*3220*/  IMAD.MOV.U32 R0, RZ, RZ, 0x1 ;  /* 0x00000001ff007424 */ /* 0x000fe400078e00ff */
[C---:B---3--:R-:W-:Y:S01]  /*3230*/  IMAD.SHL.U32 R11, R13.reuse, 0x20, RZ ;  /* 0x000000200d0b7824 */ /* 0x048fe200078e00ff */
[----:B------:R-:W-:Y:S01]  /*3240*/  SHF.L.U32 R2, R2, R13, RZ ;  /* 0x0000000d02027219 */ /* 0x000fe200000006ff */
[----:B------:R-:W-:-:S03]  /*3250*/  VIADD R9, R13, 0x10 ;  /* 0x000000100d097836 */ /* 0x000fc60000000000 */
[----:B------:R4:W-:Y:S01]  /*3260*/  STS [R4+0x88], R11 ;  /* 0x0000880b04007388 */ /* 0x0009e20000000800 */
[----:B------:R-:W-:Y:S02]  /*3270*/  MOV R6, 0x50 ;  /* 0x0000005000067802 */ /* 0x000fe40000000f00 */
[----:B------:R-:W-:Y:S02]  /*3280*/  SHF.L.U32 R9, R0, R9, RZ ;  /* 0x0000000900097219 */ /* 0x000fe400000006ff */
[----:B------:R-:W-:Y:S02]  /*3290*/  LEA R5, R5, R6, 0x18 ;  /* 0x0000000605057211 */ /* 0x000fe400078ec0ff */
[----:B------:R-:W-:-:S05]  /*32a0*/  LOP3.LUT R2, R9, R2, RZ, 0xfc, !PT ;  /* 0x0000000209027212 */ /* 0x000fca00078efcff */
[----:B------:R4:W-:Y:S01]  /*32b0*/  ATOMS.OR RZ, [R5], R2 ;  /* 0x0000000205ff738c */ /* 0x0009e20003000000 */
[----:B------:R4:W-:Y:S03]  /*32c0*/  SYNCS.ARRIVE.TRANS64.RED.A1T0 RZ, [R3+URZ], RZ ;  /* 0x000000ff03ff79a7 */ /* 0x0009e600081004ff */
[----:B------:R4:W-:Y:S01]  /*32d0*/  ATOMS.XOR RZ, [R7], R0 ;  /* 0x0000000007ff738c */ /* 0x0009e20003800000 */
[----:B------:R-:W-:Y:S05]  /*32e0*/  BRA `(.L_x_61) ;  /* 0x0000000000107947 */ /* 0x000fea0003800000 */
.L_x_54:
[----:B------:R-:W-:Y:S02]  /*32f0*/  MOV R3, 0xffffffff ;  /* 0xffffffff00037802 */ /* 0x000fe40000000f00 */
[----:B------:R-:W-:-:S03]  /*3300*/  MOV R2, 0x3330 ;  /* 0x0000333000027802 */ /* 0x000fc60000000f00 */
[----:B------:R3:W-:Y:S04]  /*3310*/  STS [R4+0x88], R3 ;  /* 0x0000880304007388 */ /* 0x0007e80000000800 */
[----:B-123--:R-:W-:Y:S05]  /*3320*/  CALL.REL.NOINC `($__internal_1_$__cuda_sm10x_tcgen05_guardrail_trap_phase_invalid_during_alloc) ;  /* 0x0000003000147944 */ /* 0x00efea0003c00000 */
.L_x_61:
[----:B------:R-:W-:Y:S05]  /*3330*/  WARPSYNC.ALL ;  /* 0x0000000000007948 */ /* 0x000fea0003800000 */
[----:B------:R-:W-:Y:S01]  /*3340*/  NOP ;  /* 0x0000000000007918 */ /* 0x000fe20000000000 */
.L_x_53:
[----:B---3--:R-:W3:Y:S08]  /*3350*/  S2UR UR4, SR_CgaCtaId ;  /* 0x00000000000479c3 */ /* 0x008ef00000008800 */
[----:B------:R-:W-:Y:S01]  /*3360*/  BAR.SYNC.DEFER_BLOCKING 0x3, 0xa0 ;  /* 0x00c2800000007b1d */ /* 0x000fe20000010000 */
[----:B----4-:R-:W-:Y:S01]  /*3370*/  MOV R3, 0x400 ;  /* 0x0000040000037802 */ /* 0x010fe20000000f00 */
[----:B---3--:R-:W-:-:S05]  /*3380*/  IMAD.U32 R2, RZ, RZ, UR4 ;  /* 0x00000004ff027e24 */ /* 0x008fca000f8e00ff */
[----:B------:R-:W-:-:S05]  /*3390*/  LEA R3, R2, R3, 0x18 ;  /* 0x0000000302037211 */ /* 0x000fca00078ec0ff */
[----:B------:R3:W4:Y:S01]  /*33a0*/  LDS R71, [R3+0x88] ;  /* 0x0000880003477984 */ /* 0x0007220000000800 */
[----:B------:R-:W5:Y:S02]  /*33b0*/  SYNCS.PHASECHK.TRANS64.TRYWAIT P0, [R3+URZ+0x60], RZ ;  /* 0x000060ff030075a7 */ /* 0x000f6400080011ff */
[----:B---345:R-:W-:Y:S05]  /*33c0*/  @!P0 BRA `(.L_x_64) ;  /* 0x0000002c00848947 */ /* 0x038fea0003800000 */
.L_x_107:
[----:B------:R-:W4:Y:S01]  /*33d0*/  LDS.128 R60, [R3+0x32010] ;  /* 0x03201000033c7984 */ /* 0x000f220000000c00 */
[----:B------:R-:W-:Y:S01]  /*33e0*/  HFMA2 R0, -RZ, RZ, 0, 5.9604644775390625e-08 ;  /* 0x00000001ff007431 */ /* 0x000fe200000001ff */
[----:B------:R5:W-:Y:S06]  /*33f0*/  MEMBAR.ALL.CTA ;  /* 0x0000000000007992 */ /* 0x000bec0000008000 */
[----:B-----5:R-:W5:Y:S02]  /*3400*/  FENCE.VIEW.ASYNC.S ;  /* 0x00000000000073c6 */ /* 0x020f640000000000 */
[----:B-----5:R3:W-:Y:S01]  /*3410*/  SYNCS.ARRIVE.TRANS64.ART0 RZ, [R3+URZ+0x70], R0 ;  /* 0x0000700003ff79a7 */ /* 0x0207e200085000ff */
[----:B----4-:R-:W-:-:S13]  /*3420*/  ISETP.NE.AND P0, PT, R63, 0x1, PT ;  /* 0x000000013f00780c */ /* 0x010fda0003f05270 */
[----:B---3--:R-:W-:Y:S05]  /*3430*/  @P0 BRA `(.L_x_65) ;  /* 0x0000002000cc0947 */ /* 0x008fea0003800000 */
[C---:B------:R-:W-:Y:S01]  /*3440*/  ISETP.NE.AND P0, PT, R2.reuse, UR22, PT ;  /* 0x0000001602007c0c */ /* 0x040fe2000bf05270 */
[----:B------:R-:W-:Y:S01]  /*3450*/  USHF.R.U32.HI UR4, URZ, 0x1, UR14 ;  /* 0x00000001ff047899 */ /* 0x000fe2000801160e */
[----:B------:R-:W3:Y:S01]  /*3460*/  S2R R66, SR_LANEID ;  /* 0x0000000000427919 */ /* 0x000ee20000000000 */
[----:B-1----:R-:W1:Y:S01]  /*3470*/  S2UR UR7, SR_CgaCtaId ;  /* 0x00000000000779c3 */ /* 0x002e620000008800 */
[----:B------:R-:W-:Y:S01]  /*3480*/  ISETP.LT.AND P0, PT, R2, RZ, P0 ;  /* 0x000000ff0200720c */ /* 0x000fe20000701270 */
[----:B------:R-:W-:Y:S01]  /*3490*/  UIADD3 UR5, UPT, UPT, UR4, -0x1, URZ ;  /* 0xffffffff04057890 */ /* 0x000fe2000fffe0ff */
[----:B------:R-:W-:Y:S01]  /*34a0*/  IADD3 R65, PT, PT, R3, 0x58, RZ ;  /* 0x0000005803417810 */ /* 0x000fe20007ffe0ff */
[----:B------:R-:W-:Y:S01]  /*34b0*/  USHF.L.U32 UR9, UR21, 0x7, URZ ;  /* 0x0000000715097899 */ /* 0x000fe200080006ff */
[----:B------:R-:W-:Y:S01]  /*34c0*/  MOV R70, 0x1 ;  /* 0x0000000100467802 */ /* 0x000fe20000000f00 */
[----:B------:R-:W-:Y:S01]  /*34d0*/  IMAD.MOV.U32 R69, RZ, RZ, RZ ;  /* 0x000000ffff457224 */ /* 0x000fe200078e00ff */
[----:B------:R-:W-:Y:S01]  /*34e0*/  MOV R67, RZ ;  /* 0x000000ff00437202 */ /* 0x000fe20000000f00 */
[----:B------:R-:W-:Y:S01]  /*34f0*/  IMAD.U32 R4, RZ, RZ, UR5 ;  /* 0x00000005ff047e24 */ /* 0x000fe2000f8e00ff */
[----:B------:R-:W4:Y:S01]  /*3500*/  LDCU.64 UR10, c[0x0][0x348] ;  /* 0x00006900ff0a77ac */ /* 0x000f220008000a00 */
[----:B------:R-:W-:-:S04]  /*3510*/  ULOP3.LUT UR8, UR9, 0x80, URZ, 0xc0, !UPT ;  /* 0x0000008009087892 */ /* 0x000fc8000f8ec0ff */
[----:B------:R-:W-:-:S04]  /*3520*/  @!P0 IMAD R4, RZ, RZ, UR4 ;  /* 0x00000004ff048e24 */ /* 0x000fc8000f8e02ff */
[----:B------:R-:W-:-:S05]  /*3530*/  IMAD.IADD R4, R4, 0x1, R4 ;  /* 0x0000000104047824 */ /* 0x000fca00078e0204 */
[----:B------:R-:W-:-:S07]  /*3540*/  PRMT R65, R4, 0x654, R65 ;  /* 0x0000065404417816 */ /* 0x000fce0000000041 */
.L_x_78:
[----:B--2-4-:R-:W4:Y:S01]  /*3550*/  LDC.64 R8, c[0x0][0x750] ;  /* 0x0001d400ff087b82 */ /* 0x014f220000000a00 */
[----:B------:R-:W-:-:S05]  /*3560*/  IMAD.SHL.U32 R5, R60, 0x100, RZ ;  /* 0x000001003c057824 */ /* 0x000fca00078e00ff */
[----:B------:R-:W-:Y:S02]  /*3570*/  LEA.HI.SX32 R4, R5, R68, 0x1f ;  /* 0x0000004405047211 */ /* 0x000fe400078ffaff */
[----:B------:R-:W3:Y:S01]  /*3580*/  LDC.64 R6, c[0x0][0x758] ;  /* 0x0001d600ff067b82 */ /* 0x000ee20000000a00 */
[----:B----4-:R-:W-:-:S05]  /*3590*/  IMAD.WIDE R8, R62, 0x4, R8 ;  /* 0x000000043e087825 */ /* 0x010fca00078e0208 */
[----:B--2---:R2:W5:Y:S01]  /*35a0*/  LDG.E R73, desc[UR30][R8.64] ;  /* 0x0000001e08497981 */ /* 0x004562000c1e1900 */
[----:B---3--:R-:W-:-:S04]  /*35b0*/  IMAD.WIDE R10, R4, 0x4, R6 ;  /* 0x00000004040a7825 */ /* 0x008fc800078e0206 */
[----:B------:R-:W-:Y:S01]  /*35c0*/  IMAD.U32 R4, R67, -0x80000000, RZ ;  /* 0x8000000043047824 */ /* 0x000fe200078e00ff */
[----:B------:R2:W5:Y:S03]  /*35d0*/  LDG.E R63, desc[UR30][R10.64] ;  /* 0x0000001e0a3f7981 */ /* 0x000566000c1e1900 */
[----:B------:R-:W3:Y:S01]  /*35e0*/  SYNCS.PHASECHK.TRANS64.TRYWAIT P0, [R3+URZ+0x50], R4 ;  /* 0x00005004030075a7 */ /* 0x000ee200080011ff */
[----:B------:R-:W-:-:S04]  /*35f0*/  LEA.HI R6, R60, R60, RZ, 0x1 ;  /* 0x0000003c3c067211 */ /* 0x000fc800078f08ff */
[----:B------:R-:W-:-:S04]  /*3600*/  LOP3.LUT R5, R6, 0xfffffffe, RZ, 0xc0, !PT ;  /* 0xfffffffe06057812 */ /* 0x000fc800078ec0ff */
[----:B------:R-:W-:-:S04]  /*3610*/  ISETP.NE.AND P1, PT, R60, R5, PT ;  /* 0x000000053c00720c */ /* 0x000fc80003f25270 */
[----:B------:R-:W-:Y:S02]  /*3620*/  ISETP.LT.AND P1, PT, R60, RZ, P1 ;  /* 0x000000ff3c00720c */ /* 0x000fe40000f21270 */
[----:B------:R-:W-:Y:S01]  /*3630*/  SHF.R.U32.HI R6, RZ, 0x1, R6 ;  /* 0x00000001ff067819 */ /* 0x000fe20000011606 */
[----:B------:R-:W-:-:S03]  /*3640*/  IMAD.U32 R5, R68, 0x10000, RZ ;  /* 0x0001000044057824 */ /* 0x000fc600078e00ff */
[----:B------:R-:W-:-:S07]  /*3650*/  IADD3 R74, PT, PT, R6, -0x1, RZ ;  /* 0xffffffff064a7810 */ /* 0x000fce0007ffe0ff */
[----:B------:R-:W-:Y:S01]  /*3660*/  @!P1 IADD3 R74, PT, PT, R6, RZ, RZ ;  /* 0x000000ff064a9210 */ /* 0x000fe20007ffe0ff */
[----:B--23--:R-:W-:Y:S06]  /*3670*/  @!P0 BRA `(.L_x_66) ;  /* 0x0000002800ec8947 */ /* 0x00cfec0003800000 */
.L_x_109:
[----:B------:R-:W-:Y:S01]  /*3680*/  IMAD.MOV.U32 R64, RZ, RZ, R62 ;  /* 0x000000ffff407224 */ /* 0x000fe200078e003e */
[----:B------:R-:W-:Y:S01]  /*3690*/  LOP3.LUT R62, R5, 0xe00000, RZ, 0xc0, !PT ;  /* 0x00e00000053e7812 */ /* 0x000fe200078ec0ff */
[----:B------:R-:W-:Y:S01]  /*36a0*/  IMAD.SHL.U32 R75, R61, 0x100, RZ ;  /* 0x000001003d4b7824 */ /* 0x000fe200078e00ff */
[----:B------:R-:W-:Y:S01]  /*36b0*/  ISETP.NE.AND P4, PT, R67, RZ, PT ;  /* 0x000000ff4300720c */ /* 0x000fe20003f85270 */
[----:B------:R-:W-:Y:S01]  /*36c0*/  IMAD.MOV.U32 R80, RZ, RZ, R67 ;  /* 0x000000ffff507224 */ /* 0x000fe200078e0043 */
[----:B------:R-:W-:Y:S01]  /*36d0*/  CS2R R78, SRZ ;  /* 0x00000000004e7805 */ /* 0x000fe2000001ff00 */
[----:B------:R-:W-:Y:S01]  /*36e0*/  IMAD.IADD R62, R71, 0x1, R62 ;  /* 0x00000001473e7824 */ /* 0x000fe200078e023e */
[----:B------:R-:W-:Y:S02]  /*36f0*/  CS2R R76, SRZ ;  /* 0x00000000004c7805 */ /* 0x000fe4000001ff00 */
[----:B------:R-:W-:Y:S01]  /*3700*/  LEA R74, R74, UR8, 0x8 ;  /* 0x000000084a4a7c11 */ /* 0x000fe2000f8e40ff */
[----:B------:R-:W-:-:S07]  /*3710*/  IMAD R62, R67, 0xd0, R62 ;  /* 0x000000d0433e7824 */ /* 0x000fce00078e023e */
.L_x_73:
[----:B------:R-:W-:Y:S01]  /*3720*/  IADD3 R60, PT, PT, R78, 0x3, RZ ;  /* 0x000000034e3c7810 */ /* 0x000fe20007ffe0ff */
[----:B------:R-:W-:Y:S05]  /*3730*/  WARPSYNC.ALL ;  /* 0x0000000000007948 */ /* 0x000fea0003800000 */
[----:B------:R-:W-:Y:S01]  /*3740*/  NOP ;  /* 0x0000000000007918 */ /* 0x000fe20000000000 */
[----:B------:R-:W-:Y:S01]  /*3750*/  SEL R81, R60, R77, !P4 ;  /* 0x0000004d3c517207 */ /* 0x000fe20006000000 */
[----:B------:R-:W-:Y:S01]  /*3760*/  BSSY.RECONVERGENT B0, `(.L_x_67) ;  /* 0x0000073000007945 */ /* 0x000fe20003800200 */
[----:B------:R-:W-:Y:S02]  /*3770*/  LEA R5, R68, R3, 0x7 ;  /* 0x0000000344057211 */ /* 0x000fe400078e38ff */
[----:B------:R-:W-:Y:S02]  /*3780*/  SHF.L.U32 R81, R81, 0x6, RZ ;  /* 0x0000000651517819 */ /* 0x000fe400000006ff */
[----:B--2---:R-:W-:Y:S02]  /*3790*/  IADD3 R8, PT, PT, R5, 0x440, RZ ;  /* 0x0000044005087810 */ /* 0x004fe40007ffe0ff */
[----:B------:R-:W-:Y:S02]  /*37a0*/  IADD3 R6, PT, PT, R81, R62, RZ ;  /* 0x0000003e51067210 */ /* 0x000fe40007ffe0ff */
[C---:B------:R-:W-:Y:S02]  /*37b0*/  IADD3 R4, PT, PT, R5.reuse, 0x460, RZ ;  /* 0x0000046005047810 */ /* 0x040fe40007ffe0ff */
[----:B------:R-:W-:Y:S02]  /*37c0*/  R2UR UR4, R6 ;  /* 0x00000000060472ca */ /* 0x000fe400000e0000 */
[C---:B--2---:R-:W-:Y:S02]  /*37d0*/  IADD3 R7, PT, PT, R5.reuse, 0x470, RZ ;  /* 0x0000047005077810 */ /* 0x044fe40007ffe0ff */
[----:B------:R-:W-:Y:S02]  /*37e0*/  SHF.R.U32.HI R95, RZ, 0x3, R8 ;  /* 0x00000003ff5f7819 */ /* 0x000fe40000011608 */
[----:B------:R-:W-:Y:S02]  /*37f0*/  SHF.R.U32.HI R97, RZ, 0x3, R4 ;  /* 0x00000003ff617819 */ /* 0x000fe40000011604 */
[----:B------:R-:W-:Y:S02]  /*3800*/  SHF.R.U32.HI R82, RZ, 0x3, R7 ;  /* 0x00000003ff527819 */ /* 0x000fe40000011607 */
[C---:B------:R-:W-:Y:S02]  /*3810*/  IADD3 R9, PT, PT, R5.reuse, 0x450, RZ ;  /* 0x0000045005097810 */ /* 0x040fe40007ffe0ff */
[----:B------:R-:W-:Y:S01]  /*3820*/  LOP3.LUT R95, R8, 0x70, R95, 0x78, !PT ;  /* 0x00000070085f7812 */ /* 0x000fe200078e785f */
[----:B------:R-:W2:Y:S01]  /*3830*/  LDTM.x32 R28, tmem[UR4+0x20] ;  /* 0x00002004001c79ee */ /* 0x000ea200082c0000 */
[----:B------:R-:W-:Y:S02]  /*3840*/  R2UR UR4, R6 ;  /* 0x00000000060472ca */ /* 0x000fe400000e0000 */
[----:B------:R-:W-:Y:S02]  /*3850*/  IADD3 R8, PT, PT, R5, 0x400, RZ ;  /* 0x0000040005087810 */ /* 0x000fe40007ffe0ff */
[----:B------:R-:W-:Y:S02]  /*3860*/  SHF.R.U32.HI R96, RZ, 0x3, R9 ;  /* 0x00000003ff607819 */ /* 0x000fe40000011609 */
[----:B------:R-:W-:Y:S02]  /*3870*/  SHF.R.U32.HI R83, RZ, 0x3, R8 ;  /* 0x00000003ff537819 */ /* 0x000fe40000011608 */
[----:B------:R-:W-:Y:S02]  /*3880*/  LOP3.LUT R96, R9, 0x70, R96, 0x78, !PT ;  /* 0x0000007009607812 */ /* 0x000fe400078e7860 */
[----:B------:R-:W-:Y:S02]  /*3890*/  LOP3.LUT R83, R8, 0x70, R83, 0x78, !PT ;  /* 0x0000007008537812 */ /* 0x000fe400078e7853 */
[----:B------:R-:W-:Y:S02]  /*38a0*/  LOP3.LUT R97, R4, 0x70, R97, 0x78, !PT ;  /* 0x0000007004617812 */ /* 0x000fe400078e7861 */
[----:B------:R-:W-:Y:S02]  /*38b0*/  IADD3 R4, PT, PT, R5, 0x420, RZ ;  /* 0x0000042005047810 */ /* 0x000fe40007ffe0ff */
[----:B------:R-:W-:Y:S02]  /*38c0*/  LOP3.LUT R82, R7, 0x70, R82, 0x78, !PT ;  /* 0x0000007007527812 */ /* 0x000fe400078e7852 */
[C---:B------:R-:W-:Y:S02]  /*38d0*/  IADD3 R7, PT, PT, R5.reuse, 0x410, RZ ;  /* 0x0000041005077810 */ /* 0x040fe40007ffe0ff */
[----:B------:R-:W-:Y:S02]  /*38e0*/  IADD3 R5, PT, PT, R5, 0x430, RZ ;  /* 0x0000043005057810 */ /* 0x000fe40007ffe0ff */
[----:B------:R-:W-:Y:S01]  /*38f0*/  SHF.R.U32.HI R84, RZ, 0x3, R7 ;  /* 0x00000003ff547819 */ /* 0x000fe20000011607 */
[C---:B--2--5:R-:W-:Y:S01]  /*3900*/  FMUL R87, R73.reuse, R28 ;  /* 0x0000001c49577220 */ /* 0x064fe20000400000 */
[----:B------:R-:W-:Y:S01]  /*3910*/  SHF.R.U32.HI R85, RZ, 0x3, R4 ;  /* 0x00000003ff557819 */ /* 0x000fe20000011604 */
[C---:B------:R-:W-:Y:S01]  /*3920*/  FMUL R88, R73.reuse, R29 ;  /* 0x0000001d49587220 */ /* 0x040fe20000400000 */
[----:B------:R-:W-:Y:S01]  /*3930*/  SHF.R.U32.HI R86, RZ, 0x3, R5 ;  /* 0x00000003ff567819 */ /* 0x000fe20000011605 */
[----:B------:R-:W-:Y:S01]  /*3940*/  FMUL R89, R73, R30 ;  /* 0x0000001e49597220 */ /* 0x000fe20000400000 */
[----:B------:R-:W-:Y:S01]  /*3950*/  LOP3.LUT R84, R7, 0x70, R84, 0x78, !PT ;  /* 0x0000007007547812 */ /* 0x000fe200078e7854 */
[C---:B------:R-:W-:Y:S01]  /*3960*/  FMUL R90, R73.reuse, R31 ;  /* 0x0000001f495a7220 */ /* 0x040fe20000400000 */
[----:B------:R-:W-:Y:S01]  /*3970*/  LOP3.LUT R85, R4, 0x70, R85, 0x78, !PT ;  /* 0x0000007004557812 */ /* 0x000fe200078e7855 */
[----:B------:R-:W-:Y:S01]  /*3980*/  FMUL R91, R73, R32 ;  /* 0x00000020495b7220 */ /* 0x000fe20000400000 */
[----:B------:R-:W-:Y:S01]  /*3990*/  LOP3.LUT R86, R5, 0x70, R86, 0x78, !PT ;  /* 0x0000007005567812 */ /* 0x000fe200078e7856 */
[C---:B------:R-:W-:Y:S01]  /*39a0*/  FMUL R92, R73.reuse, R33 ;  /* 0x00000021495c7220 */ /* 0x040fe20000400000 */
[C---:B------:R-:W-:Y:S01]  /*39b0*/  FMUL R93, R73.reuse, R34 ;  /* 0x00000022495d7220 */ /* 0x040fe20000400000 */
[C---:B------:R-:W-:Y:S01]  /*39c0*/  FMUL R94, R73.reuse, R35 ;  /* 0x00000023495e7220 */ /* 0x040fe20000400000 */
[----:B------:R-:W-:Y:S01]  /*39d0*/  ISETP.NE.AND P0, PT, R76, RZ, PT ;  /* 0x000000ff4c00720c */ /* 0x000fe20003f05270 */
[----:B------:R-:W2:Y:S01]  /*39e0*/  LDTM.x32 R4, tmem[UR4] ;  /* 0x00000004000479ee */ /* 0x000ea200082c0000 */
[C---:B------:R-:W-:Y:S01]  /*39f0*/  FMUL R36, R73.reuse, R36 ;  /* 0x0000002449247220 */ /* 0x040fe20000400000 */
        /* <DEDUP_REMOVED lines=22> */
[C---:B--2---:R-:W-:Y:S01]  /*3b60*/  FMUL R102, R73.reuse, R8 ;  /* 0x0000000849667220 */ /* 0x044fe20000400000 */
        /* <DEDUP_REMOVED lines=9> */
[----:B------:R-:W-:Y:S01]  /*3c00*/  F2FP.BF16.F32.PACK_AB R8, R88, R87 ;  /* 0x000000575808723e */ /* 0x000fe200000010ff */
        /* <DEDUP_REMOVED lines=10> */
[----:B------:R-:W-:Y:S01]  /*3cb0*/  FMUL R114, R73, R20 ;  /* 0x0000001449727220 */ /* 0x000fe20000400000 */
        /* <DEDUP_REMOVED lines=22> */
[----:B------:R-:W-:Y:S01]  /*3e20*/  FMUL R35, R73, R35 ;  /* 0x0000002349237220 */ /* 0x000fe20000400000 */
[----:B------:R-:W-:Y:S06]  /*3e30*/  @P0 BRA `(.L_x_68) ;  /* 0x0000000000140947 */ /* 0x000fec0003800000 */
[----:B------:R-:W-:Y:S01]  /*3e40*/  ELECT P0, URZ, PT ;  /* 0x0000000000ff782f */ /* 0x000fe20003800000 */
[----:B------:R-:W-:Y:S01]  /*3e50*/  NOP ;  /* 0x0000000000007918 */ /* 0x000fe20000000000 */
[----:B------:R-:W-:Y:S11]  /*3e60*/  LOP3.LUT R67, R67, 0x1, RZ, 0x3c, !PT ;  /* 0x0000000143437812 */ /* 0x000ff600078e3cff */
[----:B------:R-:W-:Y:S04]  /*3e70*/  @P0 IMAD.MOV.U32 R4, RZ, RZ, 0x1 ;  /* 0x00000001ff040424 */ /* 0x000fe800078e00ff */
[----:B------:R2:W-:Y:S03]  /*3e80*/  @P0 SYNCS.ARRIVE.TRANS64.RED.ART0 RZ, [R65+URZ], R4 ;  /* 0x0000000441ff09a7 */ /* 0x0005e600085004ff */
.L_x_68:
[----:B-1----:R-:W-:Y:S05]  /*3e90*/  BSYNC.RECONVERGENT B0 ;  /* 0x0000000000007941 */ /* 0x002fea0003800200 */
.L_x_67:
[----:B------:R-:W-:Y:S01]  /*3ea0*/  F2FP.BF16.F32.PACK_AB R20, R53, R52 ;  /* 0x000000343514723e */ /* 0x000fe200000010ff */
[----:B------:R1:W-:Y:S01]  /*3eb0*/  STS.128 [R95], R8 ;  /* 0x000000085f007388 */ /* 0x0003e20000000c00 */
[----:B------:R-:W-:Y:S02]  /*3ec0*/  F2FP.BF16.F32.PACK_AB R21, R55, R54 ;  /* 0x000000363715723e */ /* 0x000fe400000010ff */
[----:B------:R-:W-:Y:S01]  /*3ed0*/  F2FP.BF16.F32.PACK_AB R22, R57, R56 ;  /* 0x000000383916723e */ /* 0x000fe200000010ff */
[----:B------:R3:W-:Y:S01]  /*3ee0*/  STS.128 [R96], R12 ;  /* 0x0000000c60007388 */ /* 0x0007e20000000c00 */
[----:B------:R-:W-:Y:S02]  /*3ef0*/  F2FP.BF16.F32.PACK_AB R23, R59, R58 ;  /* 0x0000003a3b17723e */ /* 0x000fe400000010ff */
[----:B--2---:R-:W-:Y:S01]  /*3f00*/  F2FP.BF16.F32.PACK_AB R4, R99, R98 ;  /* 0x000000626304723e */ /* 0x004fe200000010ff */
[----:B------:R2:W-:Y:S01]  /*3f10*/  STS.128 [R97], R16 ;  /* 0x0000001061007388 */ /* 0x0005e20000000c00 */
[----:B------:R-:W-:Y:S02]  /*3f20*/  F2FP.BF16.F32.PACK_AB R5, R101, R100 ;  /* 0x000000646505723e */ /* 0x000fe400000010ff */
[----:B------:R-:W-:Y:S01]  /*3f30*/  F2FP.BF16.F32.PACK_AB R6, R103, R102 ;  /* 0x000000666706723e */ /* 0x000fe200000010ff */
[----:B------:R4:W-:Y:S01]  /*3f40*/  STS.128 [R82], R20 ;  /* 0x0000001452007388 */ /* 0x0009e20000000c00 */
[----:B------:R-:W-:Y:S02]  /*3f50*/  F2FP.BF16.F32.PACK_AB R7, R105, R104 ;  /* 0x000000686907723e */ /* 0x000fe400000010ff */
[----:B------:R-:W-:Y:S02]  /*3f60*/  ISETP.NE.AND P2, PT, R72, RZ, PT ;  /* 0x000000ff4800720c */ /* 0x000fe40003f45270 */
[C---:B------:R-:W-:Y:S01]  /*3f70*/  ISETP.GE.U32.AND P3, PT, R76.reuse, 0x6, PT ;  /* 0x000000064c00780c */ /* 0x040fe20003f66070 */
[----:B------:R4:W-:Y:S01]  /*3f80*/  STS.128 [R83], R4 ;  /* 0x0000000453007388 */ /* 0x0009e20000000c00 */
[----:B------:R-:W-:Y:S01]  /*3f90*/  VIADD R76, R76, 0x2 ;  /* 0x000000024c4c7836 */ /* 0x000fe20000000000 */
[----:B-1----:R-:W-:Y:S02]  /*3fa0*/  F2FP.BF16.F32.PACK_AB R8, R107, R106 ;  /* 0x0000006a6b08723e */ /* 0x002fe400000010ff */
[----:B------:R-:W-:Y:S02]  /*3fb0*/  F2FP.BF16.F32.PACK_AB R9, R109, R108 ;  /* 0x0000006c6d09723e */ /* 0x000fe400000010ff */
[----:B------:R-:W-:Y:S02]  /*3fc0*/  F2FP.BF16.F32.PACK_AB R10, R111, R110 ;  /* 0x0000006e6f0a723e */ /* 0x000fe400000010ff */
[----:B------:R-:W-:Y:S02]  /*3fd0*/  F2FP.BF16.F32.PACK_AB R11, R113, R112 ;  /* 0x00000070710b723e */ /* 0x000fe400000010ff */
[----:B---3--:R-:W-:Y:S02]  /*3fe0*/  F2FP.BF16.F32.PACK_AB R12, R115, R114 ;  /* 0x00000072730c723e */ /* 0x008fe400000010ff */
[----:B------:R-:W-:Y:S01]  /*3ff0*/  F2FP.BF16.F32.PACK_AB R13, R117, R116 ;  /* 0x00000074750d723e */ /* 0x000fe200000010ff */
[----:B------:R4:W-:Y:S01]  /*4000*/  STS.128 [R84], R8 ;  /* 0x0000000854007388 */ /* 0x0009e20000000c00 */
[----:B------:R-:W-:Y:S02]  /*4010*/  F2FP.BF16.F32.PACK_AB R14, R25, R24 ;  /* 0x00000018190e723e */ /* 0x000fe400000010ff */
[----:B------:R-:W-:Y:S02]  /*4020*/  F2FP.BF16.F32.PACK_AB R15, R27, R26 ;  /* 0x0000001a1b0f723e */ /* 0x000fe400000010ff */
[----:B--2---:R-:W-:Y:S02]  /*4030*/  F2FP.BF16.F32.PACK_AB R16, R29, R28 ;  /* 0x0000001c1d10723e */ /* 0x004fe400000010ff */
[----:B------:R-:W-:Y:S01]  /*4040*/  F2FP.BF16.F32.PACK_AB R17, R31, R30 ;  /* 0x0000001e1f11723e */ /* 0x000fe200000010ff */
[----:B------:R4:W-:Y:S01]  /*4050*/  STS.128 [R85], R12 ;  /* 0x0000000c55007388 */ /* 0x0009e20000000c00 */
[----:B------:R-:W-:Y:S02]  /*4060*/  F2FP.BF16.F32.PACK_AB R18, R33, R32 ;  /* 0x000000202112723e */ /* 0x000fe400000010ff */
[----:B------:R-:W-:Y:S05]  /*4070*/  F2FP.BF16.F32.PACK_AB R19, R35, R34 ;  /* 0x000000222313723e */ /* 0x000fea00000010ff */
[----:B------:R4:W-:Y:S01]  /*4080*/  STS.128 [R86], R16 ;  /* 0x0000001056007388 */ /* 0x0009e20000000c00 */
[----:B------:R1:W-:Y:S06]  /*4090*/  MEMBAR.ALL.CTA ;  /* 0x0000000000007992 */ /* 0x0003ec0000008000 */
[----:B-1----:R-:W1:Y:S02]  /*40a0*/  FENCE.VIEW.ASYNC.S ;  /* 0x00000000000073c6 */ /* 0x002e640000000000 */
[----:B-1----:R-:W-:Y:S06]  /*40b0*/  BAR.SYNC.DEFER_BLOCKING 0x2, 0x80 ;  /* 0x0082000000007b1d */ /* 0x002fec0000010000 */
[----:B------:R-:W-:Y:S05]  /*40c0*/  @P2 BRA `(.L_x_69) ;  /* 0x0000000000482947 */ /* 0x000fea0003800000 */
[----:B------:R-:W-:Y:S01]  /*40d0*/  PLOP3.LUT P0, PT, PT, PT, PT, 0x80, 0x8 ;  /* 0x000000000008781c */ /* 0x000fe20003f0f070 */
[----:B------:R-:W-:Y:S01]  /*40e0*/  UIADD3 UR12, UP0, UPT, UR10, 0x240, URZ ;  /* 0x000002400a0c7890 */ /* 0x000fe2000ff1e0ff */
[----:B------:R-:W-:Y:S01]  /*40f0*/  IMAD.IADD R81, R75, 0x1, R81 ;  /* 0x000000014b517824 */ /* 0x000fe200078e0251 */
[----:B----4-:R-:W-:Y:S02]  /*4100*/  IADD3 R4, PT, PT, R3, 0x400, RZ ;  /* 0x0000040003047810 */ /* 0x010fe40007ffe0ff */
[----:B------:R-:W-:Y:S11]  /*4110*/  UIADD3.X UR13, UPT, UPT, URZ, UR11, URZ, UP0, !UPT ;  /* 0x0000000bff0d7290 */ /* 0x000ff600087fe4ff */
[----:B------:R-:W-:Y:S01]  /*4120*/  @!UPT UIADD3 URZ, UPT, UPT, URZ, URZ, URZ ;  /* 0x000000fffffff290 */ /* 0x000fe2000fffe0ff */
.L_x_70:
[----:B------:R-:W-:Y:S02]  /*4130*/  PLOP3.LUT P1, PT, P1, P0, PT, 0xf2, 0x2f ;  /* 0x00000000002f781c */ /* 0x000fe40000f21e72 */
[----:B------:R-:W-:Y:S08]  /*4140*/  @P0 R2UR P1, UR6, R74 ;  /* 0x000000004a0602ca */ /* 0x000ff00000020000 */
[----:B------:R-:W-:Y:S02]  /*4150*/  PLOP3.LUT P1, PT, P1, P0, PT, 0xf2, 0x2f ;  /* 0x00000000002f781c */ /* 0x000fe40000f21e72 */
[----:B------:R-:W-:Y:S08]  /*4160*/  @P0 R2UR.OR P1, UR5, R81 ;  /* 0x00000000510502ca */ /* 0x000ff00000120000 */
[----:B------:R-:W-:Y:S02]  /*4170*/  PLOP3.LUT P1, PT, P1, P0, PT, 0xf2, 0x2f ;  /* 0x00000000002f781c */ /* 0x000fe40000f21e72 */
[----:B------:R-:W-:Y:S08]  /*4180*/  @P0 R2UR.OR P1, UR4, R4 ;  /* 0x00000000040402ca */ /* 0x000ff00000120000 */
[----:B------:R-:W-:Y:S02]  /*4190*/  @P0 PLOP3.LUT P0, PT, P1, PT, PT, 0x80, 0x8 ;  /* 0x000000000008081c */ /* 0x000fe40000f0f070 */
[----:B------:R-:W-:Y:S03]  /*41a0*/  PLOP3.LUT P1, PT, PT, PT, PT, 0x80, 0x8 ;  /* 0x000000000008781c */ /* 0x000fe60003f2f070 */
[----:B------:R1:W-:Y:S08]  /*41b0*/  UTMASTG.2D [UR4], [UR12], desc[URZ] ;  /* 0x0000ff040c0073b5 */ /* 0x0003f00008009000 */
[----:B-1----:R-:W-:Y:S05]  /*41c0*/  @P0 BRA.U.ANY `(.L_x_70) ;  /* 0xfffffffd00d80947 */ /* 0x002fea000393ffff */
[----:B------:R0:W-:Y:S01]  /*41d0*/  UTMACMDFLUSH ;  /* 0x00000000000079b7 */ /* 0x0001e20000000000 */
[----:B------:R-:W-:Y:S04]  /*41e0*/  DEPBAR.LE SB0, 0x0 ;  /* 0x000080000000791a */ /* 0x000fe80000000000 */
.L_x_69:
[----:B------:R-:W-:Y:S01]  /*41f0*/  BAR.SYNC.DEFER_BLOCKING 0x2, 0x80 ;  /* 0x0082000000007b1d */ /* 0x000fe20000010000 */
[----:B----4-:R-:W-:Y:S01]  /*4200*/  FMUL R5, R34, -1.4426950216293334961 ;  /* 0xbfb8aa3b22057820 */ /* 0x010fe20000400000 */
[----:B------:R-:W-:Y:S01]  /*4210*/  FMUL R4, R35, -1.4426950216293334961 ;  /* 0xbfb8aa3b23047820 */ /* 0x000fe20000400000 */
[----:B------:R-:W-:Y:S01]  /*4220*/  FMUL R6, R33, -1.4426950216293334961 ;  /* 0xbfb8aa3b21067820 */ /* 0x000fe20000400000 */
[----:B------:R-:W-:Y:S01]  /*4230*/  FMUL R7, R32, -1.4426950216293334961 ;  /* 0xbfb8aa3b20077820 */ /* 0x000fe20000400000 */
[----:B------:R-:W-:Y:S01]  /*4240*/  FMUL R15, R24, -1.4426950216293334961 ;  /* 0xbfb8aa3b180f7820 */ /* 0x000fe20000400000 */
[----:B------:R-:W-:Y:S01]  /*4250*/  FMUL R11, R28, -1.4426950216293334961 ;  /* 0xbfb8aa3b1c0b7820 */ /* 0x000fe20000400000 */
[----:B------:R-:W-:Y:S01]  /*4260*/  MUFU.EX2 R5, R5 ;  /* 0x0000000500057308 */ /* 0x000fe20000000800 */
[----:B------:R-:W-:Y:S01]  /*4270*/  FMUL R14, R25, -1.4426950216293334961 ;  /* 0xbfb8aa3b190e7820 */ /* 0x000fe20000400000 */
[----:B------:R-:W-:Y:S01]  /*4280*/  FMUL R8, R31, -1.4426950216293334961 ;  /* 0xbfb8aa3b1f087820 */ /* 0x000fe20000400000 */
[----:B------:R-:W-:Y:S01]  /*4290*/  FMUL R10, R29, -1.4426950216293334961 ;  /* 0xbfb8aa3b1d0a7820 */ /* 0x000fe20000400000 */
[----:B------:R-:W-:Y:S01]  /*42a0*/  FMUL R13, R26, -1.4426950216293334961 ;  /* 0xbfb8aa3b1a0d7820 */ /* 0x000fe20000400000 */
[----:B------:R-:W-:Y:S01]  /*42b0*/  FMUL R12, R27, -1.4426950216293334961 ;  /* 0xbfb8aa3b1b0c7820 */ /* 0x000fe20000400000 */
[----:B------:R-:W-:Y:S01]  /*42c0*/  LEA R125, R68, R3, 0x6 ;  /* 0x00000003447d7211 */ /* 0x000fe200078e30ff */
[----:B------:R-:W-:Y:S03]  /*42d0*/  FMUL R9, R30, -1.4426950216293334961 ;  /* 0xbfb8aa3b1e097820 */ /* 0x000fe60000400000 */
[----:B------:R-:W-:Y:S01]  /*42e0*/  MUFU.EX2 R4, R4 ;  /* 0x0000000400047308 */ /* 0x000fe20000000800 */
[----:B------:R-:W-:Y:S01]  /*42f0*/  FMUL R16, R117, -1.4426950216293334961 ;  /* 0xbfb8aa3b75107820 */ /* 0x000fe20000400000 */
[C---:B------:R-:W-:Y:S01]  /*4300*/  IADD3 R127, PT, PT, R125.reuse, 0x4410, RZ ;  /* 0x000044107d7f7810 */ /* 0x040fe20007ffe0ff */
[----:B------:R-:W-:Y:S01]  /*4310*/  FMUL R97, R104, -1.4426950216293334961 ;  /* 0xbfb8aa3b68617820 */ /* 0x000fe20000400000 */
[----:B------:R-:W-:Y:S01]  /*4320*/  IADD3 R126, PT, PT, R125, 0x4420, RZ ;  /* 0x000044207d7e7810 */ /* 0x000fe20007ffe0ff */
[----:B------:R-:W-:Y:S01]  /*4330*/  FMUL R118, R105, -1.4426950216293334961 ;  /* 0xbfb8aa3b69767820 */ /* 0x000fe20000400000 */
[----:B------:R-:W-:Y:S01]  /*4340*/  FMUL R119, R102, -1.4426950216293334961 ;  /* 0xbfb8aa3b66777820 */ /* 0x000fe20000400000 */
[----:B------:R-:W-:Y:S03]  /*4350*/  FMUL R120, R103, -1.4426950216293334961 ;  /* 0xbfb8aa3b67787820 */ /* 0x000fe60000400000 */
[----:B------:R-:W-:Y:S01]  /*4360*/  MUFU.EX2 R6, R6 ;  /* 0x0000000600067308 */ /* 0x000fe20000000800 */
[----:B------:R-:W-:Y:S01]  /*4370*/  FMUL R96, R100, -1.4426950216293334961 ;  /* 0xbfb8aa3b64607820 */ /* 0x000fe20000400000 */
[----:B------:R-:W-:Y:S01]  /*4380*/  FMUL R95, R101, -1.4426950216293334961 ;  /* 0xbfb8aa3b655f7820 */ /* 0x000fe20000400000 */
[----:B------:R-:W-:Y:S01]  /*4390*/  FMUL R22, R98, -1.4426950216293334961 ;  /* 0xbfb8aa3b62167820 */ /* 0x000fe20000400000 */
[----:B------:R-:W-:Y:S01]  /*43a0*/  FMUL R21, R99, -1.4426950216293334961 ;  /* 0xbfb8aa3b63157820 */ /* 0x000fe20000400000 */
        /* <DEDUP_REMOVED lines=12> */
[----:B------:R-:W-:Y:S09]  /*4470*/  FMUL R86, R109, -1.4426950216293334961 ;  /* 0xbfb8aa3b6d567820 */ /* 0x000ff20000400000 */
[----:B------:R-:W-:Y:S10]  /*4480*/  MUFU.EX2 R81, R81 ;  /* 0x0000005100517308 */ /* 0x000ff40000000800 */
        /* <DEDUP_REMOVED lines=25> */
[----:B------:R-:W1:Y:S02]  /*4620*/  MUFU.EX2 R19, R19 ;  /* 0x0000001300137308 */ /* 0x000e640000000800 */
[----:B-1----:R-:W-:Y:S01]  /*4630*/  FADD R19, R19, 1 ;  /* 0x3f80000013137421 */ /* 0x002fe20000000000 */
[----:B------:R-:W-:Y:S01]  /*4640*/  FADD R22, R22, 1 ;  /* 0x3f80000016167421 */ /* 0x000fe20000000000 */
[----:B------:R-:W-:Y:S01]  /*4650*/  FADD R21, R21, 1 ;  /* 0x3f80000015157421 */ /* 0x000fe20000000000 */
[----:B------:R-:W-:Y:S01]  /*4660*/  FADD R20, R20, 1 ;  /* 0x3f80000014147421 */ /* 0x000fe20000000000 */
[----:B------:R-:W-:Y:S04]  /*4670*/  FADD R7, R7, 1 ;  /* 0x3f80000007077421 */ /* 0x000fe80000000000 */
[----:B------:R-:W1:Y:S01]  /*4680*/  MUFU.RCP R123, R22 ;  /* 0x00000016007b7308 */ /* 0x000e620000001000 */
[----:B------:R-:W-:Y:S01]  /*4690*/  FADD R122, R95, 1 ;  /* 0x3f8000005f7a7421 */ /* 0x000fe20000000000 */
[----:B------:R-:W-:Y:S01]  /*46a0*/  FADD R14, R14, 1 ;  /* 0x3f8000000e0e7421 */ /* 0x000fe20000000000 */
[----:B------:R-:W-:Y:S01]  /*46b0*/  FADD R10, R10, 1 ;  /* 0x3f8000000a0a7421 */ /* 0x000fe20000000000 */
[----:B------:R-:W-:Y:S01]  /*46c0*/  FADD R5, R5, 1 ;  /* 0x3f80000005057421 */ /* 0x000fe20000000000 */
[----:B------:R-:W-:Y:S01]  /*46d0*/  FADD R4, R4, 1 ;  /* 0x3f80000004047421 */ /* 0x000fe20000000000 */
[----:B------:R-:W-:Y:S01]  /*46e0*/  FADD R6, R6, 1 ;  /* 0x3f80000006067421 */ /* 0x000fe20000000000 */
[----:B------:R-:W-:Y:S03]  /*46f0*/  FADD R121, R96, 1 ;  /* 0x3f80000060797421 */ /* 0x000fe60000000000 */
[----:B------:R-:W2:Y:S01]  /*4700*/  MUFU.RCP R7, R7 ;  /* 0x0000000700077308 */ /* 0x000ea20000001000 */
[----:B------:R-:W-:Y:S01]  /*4710*/  FADD R96, R18, 1 ;  /* 0x3f80000012607421 */ /* 0x000fe20000000000 */
[----:B------:R-:W-:Y:S01]  /*4720*/  FADD R18, R16, 1 ;  /* 0x3f80000010127421 */ /* 0x000fe20000000000 */
[----:B------:R-:W-:Y:S01]  /*4730*/  FADD R15, R15, 1 ;  /* 0x3f8000000f0f7421 */ /* 0x000fe20000000000 */
[----:B------:R-:W-:Y:S01]  /*4740*/  FADD R11, R11, 1 ;  /* 0x3f8000000b0b7421 */ /* 0x000fe20000000000 */
[----:B------:R-:W-:Y:S01]  /*4750*/  FADD R23, R23, 1 ;  /* 0x3f80000017177421 */ /* 0x000fe20000000000 */
[----:B------:R-:W-:Y:S01]  /*4760*/  FADD R8, R8, 1 ;  /* 0x3f80000008087421 */ /* 0x000fe20000000000 */
[----:B------:R-:W-:Y:S03]  /*4770*/  FADD R17, R17, 1 ;  /* 0x3f80000011117421 */ /* 0x000fe60000000000 */
[----:B------:R-:W3:Y:S01]  /*4780*/  MUFU.RCP R5, R5 ;  /* 0x0000000500057308 */ /* 0x000ee20000001000 */
[----:B-1----:R-:W-:Y:S01]  /*4790*/  FMUL R98, R98, R123 ;  /* 0x0000007b62627220 */ /* 0x002fe20000400000 */
[----:B------:R-:W-:Y:S01]  /*47a0*/  FADD R13, R13, 1 ;  /* 0x3f8000000d0d7421 */ /* 0x000fe20000000000 */
[----:B------:R-:W-:Y:S01]  /*47b0*/  FADD R9, R9, 1 ;  /* 0x3f80000009097421 */ /* 0x000fe20000000000 */
[----:B------:R-:W-:Y:S01]  /*47c0*/  FADD R12, R12, 1 ;  /* 0x3f8000000c0c7421 */ /* 0x000fe20000000000 */
[----:B------:R-:W-:Y:S01]  /*47d0*/  FMUL R98, R87, R98 ;  /* 0x0000006257627220 */ /* 0x000fe20000400000 */
[----:B------:R-:W-:Y:S01]  /*47e0*/  FADD R81, R81, 1 ;  /* 0x3f80000051517421 */ /* 0x000fe20000000000 */
[----:B------:R-:W-:Y:S03]  /*47f0*/  FADD R82, R82, 1 ;  /* 0x3f80000052527421 */ /* 0x000fe60000000000 */
[----:B------:R-:W1:Y:S01]  /*4800*/  MUFU.RCP R4, R4 ;  /* 0x0000000400047308 */ /* 0x000e620000001000 */
[----:B--2---:R-:W-:Y:S01]  /*4810*/  FMUL R7, R32, R7 ;  /* 0x0000000720077220 */ /* 0x004fe20000400000 */
[----:B------:R-:W-:Y:S01]  /*4820*/  FMUL R98, R63, R98 ;  /* 0x000000623f627220 */ /* 0x000fe20000400000 */
[----:B------:R-:W-:Y:S01]  /*4830*/  FADD R84, R84, 1 ;  /* 0x3f80000054547421 */ /* 0x000fe20000000000 */
[----:B------:R-:W-:Y:S01]  /*4840*/  FADD R83, R83, 1 ;  /* 0x3f80000053537421 */ /* 0x000fe20000000000 */
[----:B------:R-:W-:Y:S01]  /*4850*/  FMUL R56, R56, R7 ;  /* 0x0000000738387220 */ /* 0x000fe20000400000 */
[----:B------:R-:W-:Y:S01]  /*4860*/  FADD R97, R97, 1 ;  /* 0x3f80000061617421 */ /* 0x000fe20000000000 */
[----:B------:R-:W-:Y:S03]  /*4870*/  FADD R118, R118, 1 ;  /* 0x3f80000076767421 */ /* 0x000fe60000000000 */
[----:B------:R-:W2:Y:S01]  /*4880*/  MUFU.RCP R81, R81 ;  /* 0x0000005100517308 */ /* 0x000ea20000001000 */
[----:B---3--:R-:W-:Y:S01]  /*4890*/  FMUL R5, R34, R5 ;  /* 0x0000000522057220 */ /* 0x008fe20000400000 */
[----:B------:R-:W-:Y:S01]  /*48a0*/  FADD R119, R119, 1 ;  /* 0x3f80000077777421 */ /* 0x000fe20000000000 */
[----:B------:R-:W-:Y:S01]  /*48b0*/  FADD R120, R120, 1 ;  /* 0x3f80000078787421 */ /* 0x000fe20000000000 */
[----:B------:R-:W-:Y:S01]  /*48c0*/  FADD R85, R85, 1 ;  /* 0x3f80000055557421 */ /* 0x000fe20000000000 */
[----:B------:R-:W-:Y:S01]  /*48d0*/  FMUL R58, R58, R5 ;  /* 0x000000053a3a7220 */ /* 0x000fe20000400000 */
[----:B------:R-:W-:Y:S04]  /*48e0*/  FADD R86, R86, 1 ;  /* 0x3f80000056567421 */ /* 0x000fe80000000000 */
[----:B------:R-:W3:Y:S01]  /*48f0*/  MUFU.RCP R82, R82 ;  /* 0x0000005200527308 */ /* 0x000ee20000001000 */
[----:B-1----:R-:W-:Y:S04]  /*4900*/  FMUL R4, R35, R4 ;  /* 0x0000000423047220 */ /* 0x002fe80000400000 */
[----:B------:R-:W-:Y:S05]  /*4910*/  FMUL R4, R59, R4 ;  /* 0x000000043b047220 */ /* 0x000fea0000400000 */
[----:B------:R-:W1:Y:S01]  /*4920*/  MUFU.RCP R84, R84 ;  /* 0x0000005400547308 */ /* 0x000e620000001000 */
[----:B------:R-:W-:Y:S01]  /*4930*/  FMUL R4, R63, R4 ;  /* 0x000000043f047220 */ /* 0x000fe20000400000 */
[----:B--2---:R-:W-:Y:S04]  /*4940*/  FMUL R81, R112, R81 ;  /* 0x0000005170517220 */ /* 0x004fe80000400000 */
[----:B------:R-:W-:Y:S04]  /*4950*/  FMUL R42, R42, R81 ;  /* 0x000000512a2a7220 */ /* 0x000fe80000400000 */
[----:B------:R-:W2:Y:S01]  /*4960*/  MUFU.RCP R6, R6 ;  /* 0x0000000600067308 */ /* 0x000ea20000001000 */
[----:B---3--:R-:W-:Y:S01]  /*4970*/  FMUL R82, R113, R82 ;  /* 0x0000005271527220 */ /* 0x008fe20000400000 */
[----:B------:R-:W-:Y:S03]  /*4980*/  FMUL R42, R63, R42 ;  /* 0x0000002a3f2a7220 */ /* 0x000fe60000400000 */
[----:B------:R-:W-:Y:S05]  /*4990*/  FMUL R82, R43, R82 ;  /* 0x000000522b527220 */ /* 0x000fea0000400000 */
        /* <DEDUP_REMOVED lines=9> */
[C---:B------:R-:W-:Y:S03]  /*4a30*/  FMUL R6, R63.reuse, R6 ;  /* 0x000000063f067220 */ /* 0x040fe60000400000 */
[----:B------:R-:W-:Y:S05]  /*4a40*/  FMUL R40, R40, R83 ;  /* 0x0000005328287220 */ /* 0x000fea0000400000 */
[----:B------:R-:W3:Y:S01]  /*4a50*/  MUFU.RCP R119, R119 ;  /* 0x0000007700777308 */ /* 0x000ee20000001000 */
[----:B------:R-:W-:Y:S01]  /*4a60*/  FMUL R40, R63, R40 ;  /* 0x000000283f287220 */ /* 0x000fe20000400000 */
[----:B-1----:R-:W-:Y:S04]  /*4a70*/  FMUL R104, R104, R97 ;  /* 0x0000006168687220 */ /* 0x002fe80000400000 */
[----:B------:R-:W-:Y:S04]  /*4a80*/  FMUL R104, R93, R104 ;  /* 0x000000685d687220 */ /* 0x000fe80000400000 */
[----:B------:R-:W1:Y:S01]  /*4a90*/  MUFU.RCP R120, R120 ;  /* 0x0000007800787308 */ /* 0x000e620000001000 */
[----:B--2---:R-:W-:Y:S01]  /*4aa0*/  FMUL R105, R105, R118 ;  /* 0x0000007669697220 */ /* 0x004fe20000400000 */
[C---:B------:R-:W-:Y:S03]  /*4ab0*/  FMUL R104, R63.reuse, R104 ;  /* 0x000000683f687220 */ /* 0x040fe60000400000 */
[----:B------:R-:W-:Y:S05]  /*4ac0*/  FMUL R94, R94, R105 ;  /* 0x000000695e5e7220 */ /* 0x000fea0000400000 */
[----:B------:R-:W2:Y:S01]  /*4ad0*/  MUFU.RCP R121, R121 ;  /* 0x0000007900797308 */ /* 0x000ea20000001000 */
[----:B------:R-:W-:Y:S01]  /*4ae0*/  FMUL R94, R63, R94 ;  /* 0x0000005e3f5e7220 */ /* 0x000fe20000400000 */
[----:B---3--:R-:W-:Y:S04]  /*4af0*/  FMUL R102, R102, R119 ;  /* 0x0000007766667220 */ /* 0x008fe80000400000 */
[----:B------:R-:W-:Y:S01]  /*4b00*/  F2FP.BF16.F32.PACK_AB R7, R94, R104 ;  /* 0x000000685e07723e */ /* 0x000fe200000010ff */
[----:B------:R-:W-:Y:S03]  /*4b10*/  FMUL R102, R91, R102 ;  /* 0x000000665b667220 */ /* 0x000fe60000400000 */
[----:B------:R-:W3:Y:S01]  /*4b20*/  MUFU.RCP R122, R122 ;  /* 0x0000007a007a7308 */ /* 0x000ee20000001000 */
[----:B-1----:R-:W-:Y:S01]  /*4b30*/  FMUL R103, R103, R120 ;  /* 0x0000007867677220 */ /* 0x002fe20000400000 */
[----:B------:R-:W-:Y:S03]  /*4b40*/  FMUL R102, R63, R102 ;  /* 0x000000663f667220 */ /* 0x000fe60000400000 */
[----:B------:R-:W-:Y:S05]  /*4b50*/  FMUL R92, R92, R103 ;  /* 0x000000675c5c7220 */ /* 0x000fea0000400000 */
[----:B------:R1:W4:Y:S01]  /*4b60*/  MUFU.RCP R124, R21 ;  /* 0x00000015007c7308 */ /* 0x0003220000001000 */
[----:B--2---:R-:W-:Y:S04]  /*4b70*/  FMUL R100, R100, R121 ;  /* 0x0000007964647220 */ /* 0x004fe80000400000 */
[----:B------:R-:W-:Y:S05]  /*4b80*/  FMUL R100, R89, R100 ;  /* 0x0000006459647220 */ /* 0x000fea0000400000 */
[----:B------:R-:W2:Y:S01]  /*4b90*/  MUFU.RCP R15, R15 ;  /* 0x0000000f000f7308 */ /* 0x000ea20000001000 */
[----:B------:R-:W-:Y:S01]  /*4ba0*/  FMUL R100, R63, R100 ;  /* 0x000000643f647220 */ /* 0x000fe20000400000 */
[----:B---3--:R-:W-:Y:S04]  /*4bb0*/  FMUL R101, R101, R122 ;  /* 0x0000007a65657220 */ /* 0x008fe80000400000 */
[----:B------:R-:W-:Y:S04]  /*4bc0*/  FMUL R90, R90, R101 ;  /* 0x000000655a5a7220 */ /* 0x000fe80000400000 */
[----:B------:R-:W3:Y:S01]  /*4bd0*/  MUFU.RCP R11, R11 ;  /* 0x0000000b000b7308 */ /* 0x000ee20000001000 */
[----:B-1----:R-:W-:Y:S01]  /*4be0*/  IADD3 R21, PT, PT, R125, 0x4400, RZ ;  /* 0x000044007d157810 */ /* 0x002fe20007ffe0ff */
[----:B------:R-:W-:Y:S01]  /*4bf0*/  FMUL R90, R63, R90 ;  /* 0x0000005a3f5a7220 */ /* 0x000fe20000400000 */
[----:B------:R-:W-:Y:S01]  /*4c00*/  IADD3 R125, PT, PT, R125, 0x4430, RZ ;  /* 0x000044307d7d7810 */ /* 0x000fe20007ffe0ff */
[----:B----4-:R-:W-:Y:S01]  /*4c10*/  FMUL R99, R99, R124 ;  /* 0x0000007c63637220 */ /* 0x010fe20000400000 */
[----:B------:R-:W-:Y:S02]  /*4c20*/  SHF.R.U32.HI R16, RZ, 0x3, R21 ;  /* 0x00000003ff107819 */ /* 0x000fe40000011615 */
[----:B------:R-:W-:Y:S03]  /*4c30*/  SHF.R.U32.HI R22, RZ, 0x3, R125 ;  /* 0x00000003ff167819 */ /* 0x000fe6000001167d */
[----:B------:R-:W1:Y:S01]  /*4c40*/  MUFU.RCP R14, R14 ;  /* 0x0000000e000e7308 */ /* 0x000e620000001000 */
[----:B------:R-:W-:Y:S01]  /*4c50*/  LOP3.LUT R16, R21, 0x30, R16, 0x78, !PT ;  /* 0x0000003015107812 */ /* 0x000fe200078e7810 */
[----:B--2---:R-:W-:Y:S01]  /*4c60*/  FMUL R15, R24, R15 ;  /* 0x0000000f180f7220 */ /* 0x004fe20000400000 */
[----:B------:R-:W-:Y:S01]  /*4c70*/  LOP3.LUT R22, R125, 0x30, R22, 0x78, !PT ;  /* 0x000000307d167812 */ /* 0x000fe200078e7816 */
[----:B------:R-:W-:Y:S01]  /*4c80*/  FMUL R88, R88, R99 ;  /* 0x0000006358587220 */ /* 0x000fe20000400000 */
[----:B------:R-:W-:Y:S01]  /*4c90*/  SHF.R.U32.HI R21, RZ, 0x3, R126 ;  /* 0x00000003ff157819 */ /* 0x000fe2000001167e */
[----:B------:R-:W-:Y:S01]  /*4ca0*/  FMUL R48, R48, R15 ;  /* 0x0000000f30307220 */ /* 0x000fe20000400000 */
[C---:B------:R-:W-:Y:S03]  /*4cb0*/  FMUL R15, R63.reuse, R58 ;  /* 0x0000003a3f0f7220 */ /* 0x040fe60000400000 */
[----:B------:R-:W2:Y:S01]  /*4cc0*/  MUFU.RCP R23, R23 ;  /* 0x0000001700177308 */ /* 0x000ea20000001000 */
[----:B------:R-:W-:Y:S01]  /*4cd0*/  LOP3.LUT R21, R126, 0x30, R21, 0x78, !PT ;  /* 0x000000307e157812 */ /* 0x000fe200078e7815 */
[----:B------:R-:W-:Y:S01]  /*4ce0*/  FMUL R48, R63, R48 ;  /* 0x000000303f307220 */ /* 0x000fe20000400000 */
[----:B---3--:R-:W-:Y:S01]  /*4cf0*/  FMUL R11, R28, R11 ;  /* 0x0000000b1c0b7220 */ /* 0x008fe20000400000 */
[----:B------:R-:W-:Y:S03]  /*4d00*/  FMNMX.NAN R28, |R5|, |R6|, !PT ;  /* 0x40000006051c7209 */ /* 0x000fe60007820200 */
[----:B------:R-:W-:Y:S03]  /*4d10*/  FMUL R52, R52, R11 ;  /* 0x0000000b34347220 */ /* 0x000fe60000400000 */
[----:B------:R-:W3:Y:S01]  /*4d20*/  MUFU.RCP R8, R8 ;  /* 0x0000000800087308 */ /* 0x000ee20000001000 */
[----:B-1----:R-:W-:Y:S01]  /*4d30*/  FMUL R14, R25, R14 ;  /* 0x0000000e190e7220 */ /* 0x002fe20000400000 */
[C---:B------:R-:W-:Y:S01]  /*4d40*/  FMUL R11, R63.reuse, R82 ;  /* 0x000000523f0b7220 */ /* 0x040fe20000400000 */
[C---:B------:R-:W-:Y:S01]  /*4d50*/  FMUL R25, R63.reuse, R56 ;  /* 0x000000383f197220 */ /* 0x040fe20000400000 */
[C---:B------:R-:W-:Y:S06]  /*4d60*/  FMUL R33, R63.reuse, R52 ;  /* 0x000000343f217220 */ /* 0x040fec0000400000 */
[----:B------:R-:W1:Y:S01]  /*4d70*/  MUFU.RCP R10, R10 ;  /* 0x0000000a000a7308 */ /* 0x000e620000001000 */
[----:B--2---:R-:W-:Y:S04]  /*4d80*/  FMUL R23, R114, R23 ;  /* 0x0000001772177220 */ /* 0x004fe80000400000 */
[----:B------:R-:W-:Y:S01]  /*4d90*/  FMUL R44, R44, R23 ;  /* 0x000000172c2c7220 */ /* 0x000fe20000400000 */
[-C--:B------:R-:W-:Y:S04]  /*4da0*/  FMNMX.NAN R23, |R42|, |R15|.reuse, !PT ;  /* 0x4000000f2a177209 */ /* 0x080fe80007820200 */
[----:B------:R-:W2:Y:S01]  /*4db0*/  MUFU.RCP R17, R17 ;  /* 0x0000001100117308 */ /* 0x000ea20000001000 */
[----:B------:R-:W-:Y:S01]  /*4dc0*/  F2FP.BF16.F32.PACK_AB R15, R4, R15 ;  /* 0x0000000f040f723e */ /* 0x000fe200000010ff */
[----:B------:R-:W-:Y:S01]  /*4dd0*/  FMUL R44, R63, R44 ;  /* 0x0000002c3f2c7220 */ /* 0x000fe20000400000 */
[----:B---3--:R-:W-:Y:S01]  /*4de0*/  FMUL R8, R31, R8 ;  /* 0x000000081f087220 */ /* 0x008fe20000400000 */
[----:B------:R-:W-:Y:S03]  /*4df0*/  FMUL R31, R63, R88 ;  /* 0x000000583f1f7220 */ /* 0x000fe60000400000 */
[----:B------:R-:W-:Y:S03]  /*4e00*/  FMUL R8, R55, R8 ;  /* 0x0000000837087220 */ /* 0x000fe60000400000 */
[----:B------:R-:W3:Y:S01]  /*4e10*/  MUFU.RCP R13, R13 ;  /* 0x0000000d000d7308 */ /* 0x000ee20000001000 */
[----:B-1----:R-:W-:Y:S01]  /*4e20*/  FMUL R10, R29, R10 ;  /* 0x0000000a1d0a7220 */ /* 0x002fe20000400000 */
[C---:B------:R-:W-:Y:S01]  /*4e30*/  FMUL R29, R63.reuse, R92 ;  /* 0x0000005c3f1d7220 */ /* 0x040fe20000400000 */
[----:B------:R-:W-:Y:S02]  /*4e40*/  FMUL R8, R63, R8 ;  /* 0x000000083f087220 */ /* 0x000fe40000400000 */
[----:B------:R-:W-:Y:S01]  /*4e50*/  FMUL R24, R53, R10 ;  /* 0x0000000a35187220 */ /* 0x000fe20000400000 */
[----:B------:R-:W-:Y:S02]  /*4e60*/  F2FP.BF16.F32.PACK_AB R10, R5, R40 ;  /* 0x00000028050a723e */ /* 0x000fe400000010ff */
[----:B------:R-:W-:Y:S02]  /*4e70*/  F2FP.BF16.F32.PACK_AB R5, R90, R100 ;  /* 0x000000645a05723e */ /* 0x000fe400000010ff */
[----:B------:R-:W1:Y:S01]  /*4e80*/  MUFU.RCP R9, R9 ;  /* 0x0000000900097308 */ /* 0x000e620000001000 */
[----:B--2---:R-:W-:Y:S01]  /*4e90*/  FMUL R17, R116, R17 ;  /* 0x0000001174117220 */ /* 0x004fe20000400000 */
[----:B------:R-:W-:Y:S03]  /*4ea0*/  FMUL R32, R63, R24 ;  /* 0x000000183f207220 */ /* 0x000fe60000400000 */
[----:B------:R-:W-:Y:S01]  /*4eb0*/  FMUL R46, R46, R17 ;  /* 0x000000112e2e7220 */ /* 0x000fe20000400000 */
[----:B------:R-:W-:Y:S02]  /*4ec0*/  FMNMX.NAN R17, |R11|, |R4|, !PT ;  /* 0x400000040b117209 */ /* 0x000fe40007820200 */
[----:B------:R-:W-:Y:S02]  /*4ed0*/  F2FP.BF16.F32.PACK_AB R4, R31, R98 ;  /* 0x000000621f04723e */ /* 0x000fe400000010ff */
[----:B------:R-:W2:Y:S01]  /*4ee0*/  MUFU.RCP R85, R85 ;  /* 0x0000005500557308 */ /* 0x000ea20000001000 */
[----:B------:R-:W-:Y:S01]  /*4ef0*/  F2FP.BF16.F32.PACK_AB R11, R11, R42 ;  /* 0x0000002a0b0b723e */ /* 0x000fe200000010ff */
[----:B---3--:R-:W-:Y:S01]  /*4f00*/  FMUL R13, R26, R13 ;  /* 0x0000000d1a0d7220 */ /* 0x008fe20000400000 */
[----:B------:R-:W-:Y:S01]  /*4f10*/  FMUL R26, R49, R14 ;  /* 0x0000000e311a7220 */ /* 0x000fe20000400000 */
[----:B------:R-:W-:Y:S01]  /*4f20*/  F2FP.BF16.F32.PACK_AB R14, R6, R25 ;  /* 0x00000019060e723e */ /* 0x000fe200000010ff */
[----:B------:R-:W-:Y:S01]  /*4f30*/  FMUL R46, R63, R46 ;  /* 0x0000002e3f2e7220 */ /* 0x000fe20000400000 */
[----:B------:R-:W-:Y:S01]  /*4f40*/  F2FP.BF16.F32.PACK_AB R6, R29, R102 ;  /* 0x000000661d06723e */ /* 0x000fe200000010ff */
[----:B------:R-:W-:Y:S01]  /*4f50*/  FMUL R50, R50, R13 ;  /* 0x0000000d32327220 */ /* 0x000fe20000400000 */
[----:B------:R-:W-:Y:S02]  /*4f60*/  FMNMX.NAN R25, |R40|, |R25|, !PT ;  /* 0x4000001928197209 */ /* 0x000fe40007820200 */
[----:B------:R-:W3:Y:S01]  /*4f70*/  MUFU.RCP R86, R86 ;  /* 0x0000005600567308 */ /* 0x000ee20000001000 */
[----:B-1----:R-:W-:Y:S01]  /*4f80*/  FMUL R9, R30, R9 ;  /* 0x000000091e097220 */ /* 0x002fe20000400000 */
[----:B------:R1:W-:Y:S01]  /*4f90*/  STS.128 [R16], R4 ;  /* 0x0000000410007388 */ /* 0x0003e20000000c00 */
[----:B------:R-:W-:Y:S02]  /*4fa0*/  FMNMX3.NAN R25, |R102|, |R48|, R25, !PT ;  /* 0x4000003066197276 */ /* 0x000fe40007820219 */
[----:B------:R-:W-:Y:S05]  /*4fb0*/  FMUL R54, R54, R9 ;  /* 0x0000000936367220 */ /* 0x000fea0000400000 */
[----:B------:R4:W5:Y:S01]  /*4fc0*/  MUFU.RCP R95, R20 ;  /* 0x00000014005f7308 */ /* 0x0009620000001000 */
[----:B--2---:R-:W-:Y:S01]  /*4fd0*/  FMUL R85, R108, R85 ;  /* 0x000000556c557220 */ /* 0x004fe20000400000 */
[----:B------:R-:W-:Y:S03]  /*4fe0*/  FMUL R13, R63, R54 ;  /* 0x000000363f0d7220 */ /* 0x000fe60000400000 */
[----:B------:R-:W-:Y:S05]  /*4ff0*/  FMUL R38, R38, R85 ;  /* 0x0000005526267220 */ /* 0x000fea0000400000 */
[----:B------:R-:W2:Y:S01]  /*5000*/  MUFU.RCP R96, R96 ;  /* 0x0000006000607308 */ /* 0x000ea20000001000 */
[----:B---3--:R-:W-:Y:S01]  /*5010*/  FMUL R86, R109, R86 ;  /* 0x000000566d567220 */ /* 0x008fe20000400000 */
[----:B------:R-:W-:Y:S03]  /*5020*/  FMUL R38, R63, R38 ;  /* 0x000000263f267220 */ /* 0x000fe60000400000 */
[----:B------:R-:W-:Y:S05]  /*5030*/  FMUL R86, R39, R86 ;  /* 0x0000005627567220 */ /* 0x000fea0000400000 */
[----:B------:R-:W3:Y:S01]  /*5040*/  MUFU.RCP R12, R12 ;  /* 0x0000000c000c7308 */ /* 0x000ee20000001000 */
[----:B----4-:R-:W-:Y:S01]  /*5050*/  SHF.R.U32.HI R20, RZ, 0x3, R127 ;  /* 0x00000003ff147819 */ /* 0x010fe2000001167f */
[----:B-----5:R-:W-:Y:S01]  /*5060*/  FMUL R95, R106, R95 ;  /* 0x0000005f6a5f7220 */ /* 0x020fe20000400000 */
[----:B------:R-:W-:Y:S02]  /*5070*/  FMUL R9, R63, R86 ;  /* 0x000000563f097220 */ /* 0x000fe40000400000 */
[----:B------:R-:W-:Y:S01]  /*5080*/  LOP3.LUT R20, R127, 0x30, R20, 0x78, !PT ;  /* 0x000000307f147812 */ /* 0x000fe200078e7814 */
[----:B------:R-:W-:Y:S04]  /*5090*/  FMUL R36, R36, R95 ;  /* 0x0000005f24247220 */ /* 0x000fe80000400000 */
[----:B------:R-:W4:Y:S01]  /*50a0*/  MUFU.RCP R18, R18 ;  /* 0x0000001200127308 */ /* 0x000f220000001000 */
[----:B--2---:R-:W-:Y:S01]  /*50b0*/  FMUL R96, R107, R96 ;  /* 0x000000606b607220 */ /* 0x004fe20000400000 */
[----:B------:R-:W-:Y:S03]  /*50c0*/  FMUL R36, R63, R36 ;  /* 0x000000243f247220 */ /* 0x000fe60000400000 */
[----:B------:R-:W-:Y:S01]  /*50d0*/  FMUL R96, R37, R96 ;  /* 0x0000006025607220 */ /* 0x000fe20000400000 */
[----:B------:R-:W-:Y:S04]  /*50e0*/  FMUL R37, R63, R26 ;  /* 0x0000001a3f257220 */ /* 0x000fe80000400000 */
[----:B------:R-:W2:Y:S01]  /*50f0*/  MUFU.RCP R30, R19 ;  /* 0x00000013001e7308 */ /* 0x000ea20000001000 */
[----:B---3--:R-:W-:Y:S01]  /*5100*/  FMUL R12, R27, R12 ;  /* 0x0000000c1b0c7220 */ /* 0x008fe20000400000 */
[-C--:B------:R-:W-:Y:S01]  /*5110*/  FMNMX.NAN R27, |R38|, |R13|.reuse, !PT ;  /* 0x4000000d261b7209 */ /* 0x080fe20007820200 */
[----:B------:R-:W-:Y:S01]  /*5120*/  FMUL R35, R63, R96 ;  /* 0x000000603f237220 */ /* 0x000fe20000400000 */
[----:B------:R-:W-:Y:S01]  /*5130*/  F2FP.BF16.F32.PACK_AB R13, R8, R13 ;  /* 0x0000000d080d723e */ /* 0x000fe200000010ff */
[----:B------:R-:W-:Y:S01]  /*5140*/  FMUL R12, R51, R12 ;  /* 0x0000000c330c7220 */ /* 0x000fe20000400000 */
[----:B------:R-:W-:Y:S02]  /*5150*/  FMNMX3.NAN R28, |R29|, |R37|, R28, !PT ;  /* 0x400000251d1c7276 */ /* 0x000fe4000782021c */
[----:B------:R-:W-:Y:S01]  /*5160*/  FMNMX.NAN R24, |R35|, |R32|, !PT ;  /* 0x4000002023187209 */ /* 0x000fe20007820200 */
[----:B----4-:R-:W-:Y:S01]  /*5170*/  FMUL R18, R117, R18 ;  /* 0x0000001275127220 */ /* 0x010fe20000400000 */
[----:B------:R-:W-:Y:S01]  /*5180*/  FMUL R34, R63, R12 ;  /* 0x0000000c3f227220 */ /* 0x000fe20000400000 */
[-C--:B------:R-:W-:Y:S02]  /*5190*/  F2FP.BF16.F32.PACK_AB R12, R32, R33.reuse ;  /* 0x00000021200c723e */ /* 0x080fe400000010ff */
[----:B------:R-:W-:Y:S01]  /*51a0*/  FMNMX.NAN R33, |R36|, |R33|, !PT ;  /* 0x4000002124217209 */ /* 0x000fe20007820200 */
[----:B------:R-:W-:Y:S01]  /*51b0*/  FMUL R18, R47, R18 ;  /* 0x000000122f127220 */ /* 0x000fe20000400000 */
[----:B------:R-:W-:Y:S01]  /*51c0*/  FMNMX3.NAN R94, |R94|, |R34|, R17, !PT ;  /* 0x400000225e5e7276 */ /* 0x000fe20007820211 */
[----:B--2---:R-:W-:Y:S01]  /*51d0*/  FMUL R30, R115, R30 ;  /* 0x0000001e731e7220 */ /* 0x004fe20000400000 */
[----:B------:R-:W-:Y:S01]  /*51e0*/  FMNMX.NAN R19, |R9|, |R8|, !PT ;  /* 0x4000000809137209 */ /* 0x000fe20007820200 */
[----:B------:R-:W-:Y:S01]  /*51f0*/  FMUL R17, R63, R18 ;  /* 0x000000123f117220 */ /* 0x000fe20000400000 */
[----:B------:R-:W-:Y:S01]  /*5200*/  F2FP.BF16.F32.PACK_AB R9, R9, R38 ;  /* 0x000000260909723e */ /* 0x000fe200000010ff */
[----:B------:R-:W-:Y:S01]  /*5210*/  FMUL R30, R45, R30 ;  /* 0x0000001e2d1e7220 */ /* 0x000fe20000400000 */
[----:B------:R-:W-:Y:S01]  /*5220*/  F2FP.BF16.F32.PACK_AB R8, R35, R36 ;  /* 0x000000242308723e */ /* 0x000fe200000010ff */
[----:B------:R-:W-:Y:S01]  /*5230*/  FMUL R35, R63, R50 ;  /* 0x000000323f237220 */ /* 0x000fe20000400000 */
[----:B------:R-:W-:Y:S01]  /*5240*/  F2FP.BF16.F32.PACK_AB R18, R37, R48 ;  /* 0x000000302512723e */ /* 0x000fe200000010ff */
[----:B------:R-:W-:Y:S01]  /*5250*/  FMUL R39, R63, R30 ;  /* 0x0000001e3f277220 */ /* 0x000fe20000400000 */
[----:B------:R-:W-:Y:S01]  /*5260*/  FMNMX3.NAN R41, |R90|, |R17|, R19, !PT ;  /* 0x400000115a297276 */ /* 0x000fe20007820213 */
[----:B------:R2:W-:Y:S01]  /*5270*/  STS.128 [R20], R8 ;  /* 0x0000000814007388 */ /* 0x0005e20000000c00 */
[-C--:B------:R-:W-:Y:S02]  /*5280*/  F2FP.BF16.F32.PACK_AB R19, R34, R35.reuse ;  /* 0x000000232213723e */ /* 0x080fe400000010ff */
[----:B------:R-:W-:Y:S02]  /*5290*/  F2FP.BF16.F32.PACK_AB R17, R17, R46 ;  /* 0x0000002e1111723e */ /* 0x000fe400000010ff */
[----:B-1----:R-:W-:Y:S02]  /*52a0*/  F2FP.BF16.F32.PACK_AB R16, R39, R44 ;  /* 0x0000002c2710723e */ /* 0x002fe400000010ff */
[----:B------:R-:W-:Y:S02]  /*52b0*/  FMNMX3.NAN R23, |R104|, |R35|, R23, !PT ;  /* 0x4000002368177276 */ /* 0x000fe40007820217 */
[----:B------:R-:W-:Y:S01]  /*52c0*/  FMNMX3.NAN R46, |R100|, |R46|, R27, !PT ;  /* 0x4000002e642e7276 */ /* 0x000fe2000782021b */
[----:B------:R2:W-:Y:S01]  /*52d0*/  STS.128 [R21], R16 ;  /* 0x0000001015007388 */ /* 0x0005e20000000c00 */
[----:B------:R-:W-:Y:S02]  /*52e0*/  FMNMX3.NAN R31, |R31|, |R39|, R24, !PT ;  /* 0x400000271f1f7276 */ /* 0x000fe40007820218 */
[----:B------:R-:W-:Y:S02]  /*52f0*/  FMNMX3.NAN R44, |R98|, |R44|, R33, !PT ;  /* 0x4000002c622c7276 */ /* 0x000fe40007820221 */
[----:B------:R-:W-:Y:S02]  /*5300*/  FMNMX.NAN R41, R94, R41, !PT ;  /* 0x000000295e297209 */ /* 0x000fe40007820000 */
[----:B------:R-:W-:Y:S01]  /*5310*/  FMNMX.NAN R23, R23, R46, !PT ;  /* 0x0000002e17177209 */ /* 0x000fe20007820000 */
[----:B------:R2:W-:Y:S01]  /*5320*/  STS.128 [R22], R12 ;  /* 0x0000000c16007388 */ /* 0x0005e20000000c00 */
[----:B------:R-:W-:Y:S02]  /*5330*/  FMNMX3.NAN R28, R31, R28, R41, !PT ;  /* 0x0000001c1f1c7276 */ /* 0x000fe40007820029 */
[----:B------:R-:W-:Y:S04]  /*5340*/  FMNMX3.NAN R23, R44, R25, R23, !PT ;  /* 0x000000192c177276 */ /* 0x000fe80007820017 */
[----:B------:R-:W-:Y:S01]  /*5350*/  FMNMX3.NAN R28, R23, R28, RZ, !PT ;  /* 0x0000001c171c7276 */ /* 0x000fe200078200ff */
[----:B------:R1:W-:Y:S06]  /*5360*/  MEMBAR.ALL.CTA ;  /* 0x0000000000007992 */ /* 0x0003ec0000008000 */
[----:B-1----:R-:W1:Y:S01]  /*5370*/  FENCE.VIEW.ASYNC.S ;  /* 0x00000000000073c6 */ /* 0x002e620000000000 */
[----:B------:R-:W-:Y:S01]  /*5380*/  FMNMX R79, R28, R79, !PT ;  /* 0x0000004f1c4f7209 */ /* 0x000fe20007800000 */
[----:B-1----:R-:W-:Y:S06]  /*5390*/  BAR.SYNC.DEFER_BLOCKING 0x2, 0x80 ;  /* 0x0082000000007b1d */ /* 0x002fec0000010000 */
[----:B------:R-:W-:Y:S05]  /*53a0*/  @P2 BRA `(.L_x_71) ;  /* 0x00000000004c2947 */ /* 0x000fea0003800000 */
[----:B------:R-:W-:Y:S01]  /*53b0*/  VIADD R4, R3, 0x4400 ;  /* 0x0000440003047836 */ /* 0x000fe20000000000 */
[----:B------:R-:W-:Y:S01]  /*53c0*/  ISETP.NE.AND P0, PT, R80, RZ, PT ;  /* 0x000000ff5000720c */ /* 0x000fe20003f05270 */
[----:B------:R-:W-:Y:S03]  /*53d0*/  UIADD3 UR12, UP0, UPT, UR10, 0x2c0, URZ ;  /* 0x000002c00a0c7890 */ /* 0x000fe6000ff1e0ff */
[----:B------:R-:W-:Y:S01]  /*53e0*/  SEL R60, R60, R77, !P0 ;  /* 0x0000004d3c3c7207 */ /* 0x000fe20004000000 */
[----:B------:R-:W-:Y:S01]  /*53f0*/  UIADD3.X UR13, UPT, UPT, URZ, UR11, URZ, UP0, !UPT ;  /* 0x0000000bff0d7290 */ /* 0x000fe200087fe4ff */
[----:B------:R-:W-:Y:S03]  /*5400*/  PLOP3.LUT P0, PT, PT, PT, PT, 0x80, 0x8 ;  /* 0x000000000008781c */ /* 0x000fe60003f0f070 */
[----:B------:R-:W-:Y:S04]  /*5410*/  IMAD R5, R61, 0x4, R60 ;  /* 0x000000043d057824 */ /* 0x000fe800078e023c */
[----:B------:R-:W-:Y:S07]  /*5420*/  IMAD.SHL.U32 R5, R5, 0x20, RZ ;  /* 0x0000002005057824 */ /* 0x000fee00078e00ff */
.L_x_72:
        /* <DEDUP_REMOVED lines=10> */
[----:B------:R0:W-:Y:S02]  /*54d0*/  UTMACMDFLUSH ;  /* 0x00000000000079b7 */ /* 0x0001e40000000000 */
.L_x_71:
[----:B------:R-:W-:Y:S01]  /*54e0*/  BAR.SYNC.DEFER_BLOCKING 0x2, 0x80 ;  /* 0x0082000000007b1d */ /* 0x000fe20000010000 */
[----:B------:R-:W-:Y:S02]  /*54f0*/  IADD3 R77, PT, PT, R77, 0x1, RZ ;  /* 0x000000014d4d7810 */ /* 0x000fe40007ffe0ff */
[----:B------:R-:W-:Y:S03]  /*5500*/  IADD3 R78, PT, PT, R78, -0x1, RZ ;  /* 0xffffffff4e4e7810 */ /* 0x000fe60007ffe0ff */
[----:B------:R-:W-:Y:S05]  /*5510*/  @!P3 BRA `(.L_x_73) ;  /* 0xffffffe00080b947 */ /* 0x000fea000383ffff */
[--C-:B------:R-:W-:Y:S01]  /*5520*/  IMAD R5, R70, 0x8, R3.reuse ;  /* 0x0000000846057824 */ /* 0x100fe200078e0203 */
[----:B------:R-:W-:Y:S01]  /*5530*/  SHF.L.U32 R6, R69, 0x1f, RZ ;  /* 0x0000001f45067819 */ /* 0x000fe200000006ff */
[----:B------:R-:W-:Y:S01]  /*5540*/  BSSY B0, `(.L_x_74) ;  /* 0x0000005000007945 */ /* 0x000fe20003800000 */
[----:B------:R-:W-:Y:S01]  /*5550*/  ISETP.NE.AND P0, PT, R66, RZ, PT ;  /* 0x000000ff4200720c */ /* 0x000fe20003f05270 */
[----:B------:R-:W-:Y:S01]  /*5560*/  IMAD R63, R70, 0x10, R3 ;  /* 0x00000010463f7824 */ /* 0x000fe200078e0203 */
[----:B------:R-:W1:Y:S02]  /*5570*/  SYNCS.PHASECHK.TRANS64.TRYWAIT P1, [R5+URZ+0x60], R6 ;  /* 0x00006006050075a7 */ /* 0x000e6400080211ff */
[----:B-1----:R-:W-:Y:S09]  /*5580*/  @!P1 BRA `(.L_x_75) ;  /* 0x0000000c00449947 */ /* 0x002ff20003800000 */
.L_x_111:
[----:B------:R-:W-:Y:S05]  /*5590*/  BSYNC B0 ;  /* 0x0000000000007941 */ /* 0x000fea0003800000 */
.L_x_74:
[----:B------:R-:W3:Y:S01]  /*55a0*/  LDS.128 R60, [R63+0x32010] ;  /* 0x032010003f3c7984 */ /* 0x000ee20000000c00 */
[----:B------:R-:W-:Y:S01]  /*55b0*/  CREDUX.MAXABS.F32.NAN UR4, R79 ;  /* 0x000000004f0472cc */ /* 0x000fe20000006400 */
[----:B-1----:R-:W-:Y:S01]  /*55c0*/  @!P0 IMAD R7, R72, 0x4, R3 ;  /* 0x0000000448078824 */ /* 0x002fe200078e0203 */
[----:B------:R-:W-:Y:S01]  /*55d0*/  BSSY.RECONVERGENT B0, `(.L_x_76) ;  /* 0x0000013000007945 */ /* 0x000fe20003800200 */
[----:B------:R1:W-:Y:S06]  /*55e0*/  MEMBAR.ALL.CTA ;  /* 0x0000000000007992 */ /* 0x0003ec0000008000 */
[----:B-1----:R-:W1:Y:S01]  /*55f0*/  FENCE.VIEW.ASYNC.S ;  /* 0x00000000000073c6 */ /* 0x002e620000000000 */
[----:B------:R-:W-:-:S03]  /*5600*/  VIADD R70, R70, 0x1 ;  /* 0x0000000146467836 */ /* 0x000fc60000000000 */
[----:B------:R-:W-:Y:S01]  /*5610*/  MOV R4, UR4 ;  /* 0x0000000400047c02 */ /* 0x000fe20008000f00 */
[----:B-1----:R1:W-:Y:S04]  /*5620*/  SYNCS.ARRIVE.TRANS64.ART0 RZ, [R5+URZ+0x70], R0 ;  /* 0x0000700005ff79a7 */ /* 0x0023e800085000ff */
[----:B------:R1:W-:Y:S01]  /*5630*/  @!P0 STS [R7+0x32000], R4 ;  /* 0x0320000407008388 */ /* 0x0003e20000000800 */
[----:B------:R-:W-:Y:S01]  /*5640*/  BAR.SYNC.DEFER_BLOCKING 0x2, 0x80 ;  /* 0x0082000000007b1d */ /* 0x000fe20000010000 */
[----:B------:R-:W-:-:S13]  /*5650*/  LOP3.LUT P0, RZ, R72, R66, RZ, 0xfc, !PT ;  /* 0x0000004248ff7212 */ /* 0x000fda000780fcff */
[----:B------:R-:W-:Y:S05]  /*5660*/  @P0 BRA `(.L_x_77) ;  /* 0x0000000000240947 */ /* 0x000fea0003800000 */
[----:B------:R-:W-:Y:S01]  /*5670*/  IMAD.U32 R2, RZ, RZ, UR7 ;  /* 0x00000007ff027e24 */ /* 0x000fe2000f8e00ff */
[----:B------:R-:W-:Y:S01]  /*5680*/  MOV R3, 0x400 ;  /* 0x0000040000037802 */ /* 0x000fe20000000f00 */
[----:B--2---:R-:W2:Y:S03]  /*5690*/  LDC.64 R8, c[0x0][0x740] ;  /* 0x0001d000ff087b82 */ /* 0x004ea60000000a00 */
[----:B------:R-:W-:-:S05]  /*56a0*/  LEA R3, R2, R3, 0x18 ;  /* 0x0000000302037211 */ /* 0x000fca00078ec0ff */
[----:B-1----:R-:W1:Y:S01]  /*56b0*/  LDS.128 R4, [R3+0x32000] ;  /* 0x0320000003047984 */ /* 0x002e620000000c00 */
[----:B--2---:R-:W-:Y:S01]  /*56c0*/  IMAD.WIDE R8, R64, 0x4, R8 ;  /* 0x0000000440087825 */ /* 0x004fe200078e0208 */
[----:B-1----:R-:W-:-:S04]  /*56d0*/  FMNMX3 R4, R4, RZ, R5, !PT ;  /* 0x000000ff04047276 */ /* 0x002fc80007800005 */
[----:B------:R-:W-:-:S05]  /*56e0*/  FMNMX3 R7, R4, R6, R7, !PT ;  /* 0x0000000604077276 */ /* 0x000fca0007800007 */
[----:B------:R4:W-:Y:S02]  /*56f0*/  REDG.E.MAX.S32.STRONG.GPU desc[UR30][R8.64], R7 ;  /* 0x000000070800798e */ /* 0x0009e4000d12e31e */
.L_x_77:
[----:B------:R-:W-:Y:S05]  /*5700*/  BSYNC.RECONVERGENT B0 ;  /* 0x0000000000007941 */ /* 0x000fea0003800200 */
.L_x_76:
[----:B---3--:R-:W-:Y:S02]  /*5710*/  ISETP.NE.AND P0, PT, R63, 0x1, PT ;  /* 0x000000013f00780c */ /* 0x008fe40003f05270 */
[----:B------:R-:W-:-:S04]  /*5720*/  ISETP.NE.AND P1, PT, R70, 0x2, PT ;  /* 0x000000024600780c */ /* 0x000fc80003f25270 */
[----:B-1----:R-:W-:Y:S02]  /*5730*/  SEL R4, RZ, 0x1, P1 ;  /* 0x00000001ff047807 */ /* 0x002fe40000800000 */
[----:B------:R-:W-:Y:S02]  /*5740*/  SEL R70, R70, RZ, P1 ;  /* 0x000000ff46467207 */ /* 0x000fe40000800000 */
[----:B------:R-:W-:-:S03]  /*5750*/  LOP3.LUT R69, R69, R4, RZ, 0x3c, !PT ;  /* 0x0000000445457212 */ /* 0x000fc600078e3cff */
[----:B------:R-:W-:Y:S05]  /*5760*/  @!P0 BRA `(.L_x_78) ;  /* 0xffffffdc00788947 */ /* 0x000fea000383ffff */
.L_x_65:
[----:B------:R-:W-:-:S13]  /*5770*/  ISETP.NE.AND P0, PT, R72, RZ, PT ;  /* 0x000000ff4800720c */ /* 0x000fda0003f05270 */
[----:B------:R-:W-:Y:S05]  /*5780*/  @P0 BRA `(.L_x_79) ;  /* 0x0000000000200947 */ /* 0x000fea0003800000 */
[----:B------:R-:W3:Y:S01]  /*5790*/  S2UR UR4, SR_CgaCtaId ;  /* 0x00000000000479c3 */ /* 0x000ee20000008800 */
[----:B------:R-:W-:Y:S01]  /*57a0*/  ELECT P1, URZ, PT ;  /* 0x0000000000ff782f */ /* 0x000fe20003820000 */
[----:B------:R-:W-:-:S06]  /*57b0*/  IMAD.MOV.U32 R4, RZ, RZ, 0x1 ;  /* 0x00000001ff047424 */ /* 0x000fcc00078e00ff */
[----:B------:R-:W-:Y:S06]  /*57c0*/  UVIRTCOUNT.DEALLOC.SMPOOL 0x80 ;  /* 0x000000800000784c */ /* 0x000fec0000000000 */
[----:B------:R-:W-:Y:S01]  /*57d0*/  @P1 MOV R5, 0x40 ;  /* 0x0000004000051802 */ /* 0x000fe20000000f00 */
[----:B---3--:R-:W-:-:S05]  /*57e0*/  @P1 IMAD.U32 R2, RZ, RZ, UR4 ;  /* 0x00000004ff021e24 */ /* 0x008fca000f8e00ff */
[----:B------:R-:W-:-:S05]  /*57f0*/  @P1 LEA R5, R2, R5, 0x18 ;  /* 0x0000000502051211 */ /* 0x000fca00078ec0ff */
[----:B------:R3:W-:Y:S02]  /*5800*/  @P1 STS.U8 [R5], R4 ;  /* 0x0000000405001388 */ /* 0x0007e40000000000 */
.L_x_79:
[----:B------:R-:W-:Y:S06]  /*5810*/  BAR.SYNC.DEFER_BLOCKING 0x2, 0x80 ;  /* 0x0082000000007b1d */ /* 0x000fec0000010000 */
[----:B------:R-:W-:Y:S05]  /*5820*/  @P0 BRA `(.L_x_80) ;  /* 0x0000000000d80947 */ /* 0x000fea0003800000 */
[----:B---3--:R-:W-:Y:S01]  /*5830*/  VIADD R5, R3, 0x80 ;  /* 0x0000008003057836 */ /* 0x008fe20000000000 */
[----:B------:R-:W-:Y:S01]  /*5840*/  LOP3.LUT R2, R2, 0x1, RZ, 0x3c, !PT ;  /* 0x0000000102027812 */ /* 0x000fe200078e3cff */
[----:B------:R-:W-:Y:S03]  /*5850*/  BSSY B0, `(.L_x_81) ;  /* 0x0000005000007945 */ /* 0x000fe60003800000 */
[----:B------:R-:W-:-:S04]  /*5860*/  PRMT R5, R2, 0x654, R5 ;  /* 0x0000065402057816 */ /* 0x000fc80000000005 */
[----:B------:R3:W-:Y:S01]  /*5870*/  SYNCS.ARRIVE.TRANS64.RED.ART0 RZ, [R5+URZ], R0 ;  /* 0x0000000005ff79a7 */ /* 0x0007e200085004ff */
[----:B------:R-:W5:Y:S02]  /*5880*/  SYNCS.PHASECHK.TRANS64.TRYWAIT P0, [R3+URZ+0x80], RZ ;  /* 0x000080ff030075a7 */ /* 0x000f6400080011ff */
[----:B---3-5:R-:W-:Y:S05]  /*5890*/  @!P0 BRA `(.L_x_82) ;  /* 0x0000000800988947 */ /* 0x028fea0003800000 */
.L_x_112:
[----:B-12---:R-:W-:Y:S05]  /*58a0*/  BSYNC B0 ;  /* 0x0000000000007941 */ /* 0x006fea0003800000 */
.L_x_81:
[----:B------:R-:W1:Y:S01]  /*58b0*/  S2UR UR5, SR_CgaCtaId ;  /* 0x00000000000579c3 */ /* 0x000e620000008800 */
[----:B------:R-:W-:Y:S01]  /*58c0*/  NOP ;  /* 0x0000000000007918 */ /* 0x000fe20000000000 */
[----:B------:R-:W-:Y:S01]  /*58d0*/  UMOV UR4, 0x50 ;  /* 0x0000005000047882 */ /* 0x000fe20000000000 */
[----:B----4-:R-:W-:Y:S01]  /*58e0*/  LOP3.LUT R7, R71, 0xffff, RZ, 0xc0, !PT ;  /* 0x0000ffff47077812 */ /* 0x010fe200078ec0ff */
[----:B------:R-:W-:-:S03]  /*58f0*/  IMAD.MOV.U32 R4, RZ, RZ, 0xffff ;  /* 0x0000ffffff047424 */ /* 0x000fc600078e00ff */
[----:B------:R-:W-:-:S05]  /*5900*/  SHF.R.U32.HI R7, RZ, 0x5, R7 ;  /* 0x00000005ff077819 */ /* 0x000fca0000011607 */
[----:B------:R-:W-:Y:S01]  /*5910*/  VIADD R5, R7, 0x10 ;  /* 0x0000001007057836 */ /* 0x000fe20000000000 */
[----:B------:R-:W-:-:S04]  /*5920*/  SHF.L.U32 R7, R4, R7, RZ ;  /* 0x0000000704077219 */ /* 0x000fc800000006ff */
[----:B------:R-:W-:Y:S01]  /*5930*/  SHF.L.U32 R0, R0, R5, RZ ;  /* 0x0000000500007219 */ /* 0x000fe200000006ff */
[----:B-1----:R-:W-:-:S03]  /*5940*/  ULEA UR5, UR5, UR4, 0x18 ;  /* 0x0000000405057291 */ /* 0x002fc6000f8ec0ff */
[----:B------:R-:W-:-:S04]  /*5950*/  LOP3.LUT R7, R0, R7, RZ, 0xfc, !PT ;  /* 0x0000000700077212 */ /* 0x000fc800078efcff */
[C---:B------:R-:W-:Y:S02]  /*5960*/  LOP3.LUT R5, R7.reuse, 0xffff, RZ, 0xc0, !PT ;  /* 0x0000ffff07057812 */ /* 0x040fe400078ec0ff */
[----:B------:R-:W1:Y:S02]  /*5970*/  LDS R2, [UR5] ;  /* 0x00000005ff027984 */ /* 0x000e640008000800 */
[----:B-1----:R-:W-:-:S04]  /*5980*/  LOP3.LUT R0, R7, 0xffff, R2, 0x80, !PT ;  /* 0x0000ffff07007812 */ /* 0x002fc800078e8002 */
[----:B------:R-:W-:-:S13]  /*5990*/  ISETP.NE.AND P0, PT, R0, R5, PT ;  /* 0x000000050000720c */ /* 0x000fda0003f05270 */
[----:B------:R-:W-:Y:S05]  /*59a0*/  @P0 BRA `(.L_x_83) ;  /* 0x00000000006c0947 */ /* 0x000fea0003800000 */
[----:B------:R-:W-:Y:S02]  /*59b0*/  SHF.R.U32.HI R0, RZ, 0x10, R2 ;  /* 0x00000010ff007819 */ /* 0x000fe40000011602 */
[----:B------:R-:W-:-:S04]  /*59c0*/  SHF.R.U32.HI R5, RZ, 0x10, R7 ;  /* 0x00000010ff057819 */ /* 0x000fc80000011607 */
[----:B------:R-:W-:-:S04]  /*59d0*/  LOP3.LUT R0, R0, R5, RZ, 0xc0, !PT ;  /* 0x0000000500007212 */ /* 0x000fc800078ec0ff */
[----:B------:R-:W-:-:S13]  /*59e0*/  ISETP.NE.AND P0, PT, R0, R5, PT ;  /* 0x000000050000720c */ /* 0x000fda0003f05270 */
[----:B------:R-:W-:Y:S05]  /*59f0*/  @P0 BRA `(.L_x_84) ;  /* 0x00000000004c0947 */ /* 0x000fea0003800000 */
[----:B------:R-:W-:Y:S02]  /*5a00*/  R2UR UR4, R7 ;  /* 0x00000000070472ca */ /* 0x000fe400000e0000 */
[----:B------:R-:W-:Y:S02]  /*5a10*/  ELECT P0, URZ, PT ;  /* 0x0000000000ff782f */ /* 0x000fe40003800000 */
[----:B------:R-:W-:-:S09]  /*5a20*/  PLOP3.LUT P1, PT, PT, PT, PT, 0x8, 0x80 ;  /* 0x000000000080781c */ /* 0x000fd20003f2e170 */
[----:B------:R-:W-:Y:S02]  /*5a30*/  ULOP3.LUT UR4, URZ, UR4, URZ, 0x33, !UPT ;  /* 0x00000004ff047292 */ /* 0x000fe4000f8e33ff */
[----:B------:R-:W-:-:S10]  /*5a40*/  VOTEU.ANY UP0, P0 ;  /* 0x0000000000ff7886 */ /* 0x000fd40000000100 */
.L_x_85:
[----:B------:R-:W-:Y:S01]  /*5a50*/  @P0 ELECT P1, URZ, PT ;  /* 0x0000000000ff082f */ /* 0x000fe20003820000 */
[----:B------:R1:W-:-:S12]  /*5a60*/  @UP0 UTCATOMSWS.AND URZ, UR4 ;  /* 0x0000000400ff09e3 */ /* 0x0003d80008000000 */
[----:B------:R-:W-:Y:S02]  /*5a70*/  @P1 PLOP3.LUT P0, PT, P1, PT, PT, 0x8, 0x80 ;  /* 0x000000000080181c */ /* 0x000fe40000f0e170 */
[----:B------:R-:W-:-:S11]  /*5a80*/  PLOP3.LUT P1, PT, PT, PT, PT, 0x8, 0x80 ;  /* 0x000000000080781c */ /* 0x000fd60003f2e170 */
[----:B-1----:R-:W-:Y:S05]  /*5a90*/  @P0 BRA.U.ANY `(.L_x_85) ;  /* 0xfffffffd00ec0947 */ /* 0x002fea000393ffff */
[----:B------:R-:W1:Y:S01]  /*5aa0*/  S2R R2, SR_LANEID ;  /* 0x0000000000027919 */ /* 0x000e620000000000 */
[----:B------:R-:W-:Y:S01]  /*5ab0*/  IMAD.U32 R0, RZ, RZ, UR4 ;  /* 0x00000004ff007e24 */ /* 0x000fe2000f8e00ff */
[----:B------:R-:W-:Y:S02]  /*5ac0*/  VOTEU.ANY UR6, UPT, PT ;  /* 0x0000000000067886 */ /* 0x000fe400038e0100 */
[----:B------:R-:W-:Y:S01]  /*5ad0*/  UFLO.U32 UR6, UR6 ;  /* 0x00000006000672bd */ /* 0x000fe200080e0000 */
[----:B------:R-:W2:Y:S05]  /*5ae0*/  REDUX UR4, R0 ;  /* 0x00000000000473c4 */ /* 0x000eaa0000000000 */
[----:B-1----:R-:W-:-:S02]  /*5af0*/  ISETP.EQ.U32.AND P0, PT, R2, UR6, PT ;  /* 0x0000000602007c0c */ /* 0x002fc4000bf02070 */
[----:B--2---:R-:W-:-:S11]  /*5b00*/  MOV R2, UR4 ;  /* 0x0000000400027c02 */ /* 0x004fd60008000f00 */
[----:B------:R1:W-:Y:S01]  /*5b10*/  @P0 ATOMS.AND RZ, [UR5], R2 ;  /* 0x00000002ffff098c */ /* 0x0003e2000a800005 */
[----:B------:R-:W-:Y:S05]  /*5b20*/  BRA `(.L_x_86) ;  /* 0x0000000000147947 */ /* 0x000fea0003800000 */
.L_x_84:
[----:B------:R-:W-:Y:S02]  /*5b30*/  MOV R4, 0x5b50 ;  /* 0x00005b5000047802 */ /* 0x000fe40000000f00 */
[----:B---3--:R-:W-:Y:S05]  /*5b40*/  CALL.REL.NOINC `($__internal_0_$__cuda_sm10x_tcgen05_guardrail_trap_col_being_dealloced_not_returned_by_alloc) ;  /* 0x0000000800007944 */ /* 0x008fea0003c00000 */
[----:B------:R-:W-:Y:S05]  /*5b50*/  BRA `(.L_x_86) ;  /* 0x0000000000087947 */ /* 0x000fea0003800000 */
.L_x_83:
[----:B------:R-:W-:Y:S02]  /*5b60*/  MOV R4, 0x5b80 ;  /* 0x00005b8000047802 */ /* 0x000fe40000000f00 */
[----:B---3--:R-:W-:Y:S05]  /*5b70*/  CALL.REL.NOINC `($__internal_2_$__cuda_sm10x_tcgen05_guardrail_trap_unallocated_columns_being_dealloced) ;  /* 0x00000008000c7944 */ /* 0x008fea0003c00000 */
.L_x_86:
[----:B------:R-:W-:Y:S01]  /*5b80*/  NOP ;  /* 0x0000000000007918 */ /* 0x000fe20000000000 */
.L_x_80:
[----:B------:R-:W-:Y:S01]  /*5b90*/  ISETP.NE.AND P0, PT, R72, RZ, PT ;  /* 0x000000ff4800720c */ /* 0x000fe20003f05270 */
[----:B------:R-:W-:-:S04]  /*5ba0*/  DEPBAR.LE SB0, 0x0 ;  /* 0x000080000000791a */ /* 0x000fc80000000000 */
[----:B------:R-:W-:-:S08]  /*5bb0*/  DEPBAR.LE SB0, 0x0 ;  /* 0x000080000000791a */ /* 0x000fd00000000000 */
[----:B------:R-:W-:Y:S05]  /*5bc0*/  @P0 BRA `(.L_x_51) ;  /* 0x0000000000200947 */ /* 0x000fea0003800000 */
[----:B------:R-:W-:Y:S01]  /*5bd0*/  ELECT P0, URZ, PT ;  /* 0x0000000000ff782f */ /* 0x000fe20003800000 */
[----:B------:R-:W-:-:S12]  /*5be0*/  IMAD.MOV.U32 R0, RZ, RZ, 0x20 ;  /* 0x00000020ff007424 */ /* 0x000fd800078e00ff */
[----:B---3--:R-:W-:-:S04]  /*5bf0*/  @P0 IADD3 R4, PT, PT, -R0, 0x100000, RZ ;  /* 0x0010000000040810 */ /* 0x008fc80007ffe1ff */
[C---:B------:R-:W-:Y:S02]  /*5c00*/  @P0 SHF.L.U32 R5, R4.reuse, 0xb, RZ ;  /* 0x0000000b04050819 */ /* 0x040fe400000006ff */
[----:B------:R-:W-:-:S05]  /*5c10*/  @P0 SHF.L.U32 R4, R4, 0x1, RZ ;  /* 0x0000000104040819 */ /* 0x000fca00000006ff */
[----:B------:R3:W-:Y:S04]  /*5c20*/  @P0 STS.64 [R3+URZ+0x80], R4 ;  /* 0x0000800403000988 */ /* 0x0007e80008000aff */
[----:B------:R-:W5:Y:S02]  /*5c30*/  FENCE.VIEW.ASYNC.S ;  /* 0x00000000000073c6 */ /* 0x000f640000000000 */
[----:B-----5:R-:W4:Y:S02]  /*5c40*/  SYNCS.CCTL.IVALL ;  /* 0x00000000000079b1 */ /* 0x020f240000000000 */
.L_x_51:
[----:B----4-:R-:W-:Y:S01]  /*5c50*/  NOP ;  /* 0x0000000000007918 */ /* 0x010fe20000000000 */
[----:B-123--:R-:W-:Y:S05]  /*5c60*/  EXIT ;  /* 0x000000000000794d */ /* 0x00efea0003800000 */
.L_x_21:
[----:B------:R-:W-:-:S07]  /*5c70*/  MOV R12, R13 ;  /* 0x0000000d000c7202 */ /* 0x000fce0000000f00 */
.L_x_87:
[----:B---3--:R3:W4:Y:S02]  /*5c80*/  SYNCS.PHASECHK.TRANS64.TRYWAIT P0, [R8+URZ+0x70], R13 ;  /* 0x0000700d080075a7 */ /* 0x00872400080011ff */
[----:B----4-:R-:W-:Y:S05]  /*5c90*/  @!P0 NANOSLEEP.SYNCS 0x989680 ;  /* 0x009896800000895d */ /* 0x010fea0003900000 */
[----:B------:R-:W4:Y:S02]  /*5ca0*/  @!P0 SYNCS.PHASECHK.TRANS64 P0, [R8+URZ+0x70], R13 ;  /* 0x0000700d080085a7 */ /* 0x000f2400080010ff */
[----:B----4-:R-:W-:Y:S05]  /*5cb0*/  @!P0 BRA `(.L_x_87) ;  /* 0xfffffffc00f08947 */ /* 0x010fea000383ffff */
[----:B------:R-:W-:Y:S05]  /*5cc0*/  BRA `(.L_x_88) ;  /* 0xffffffb000a47947 */ /* 0x000fea000383ffff */
.L_x_23:
[----:B------:R-:W-:-:S07]  /*5cd0*/  MOV R7, R6 ;  /* 0x0000000600077202 */ /* 0x000fce0000000f00 */
.L_x_89:
[----:B--2---:R2:W3:Y:S02]  /*5ce0*/  SYNCS.PHASECHK.TRANS64.TRYWAIT P0, [R3+URZ+0x70], R7 ;  /* 0x00007007030075a7 */ /* 0x0044e400080011ff */
[----:B---3--:R-:W-:Y:S05]  /*5cf0*/  @!P0 NANOSLEEP.SYNCS 0x989680 ;  /* 0x009896800000895d */ /* 0x008fea0003900000 */
[----:B------:R-:W3:Y:S02]  /*5d00*/  @!P0 SYNCS.PHASECHK.TRANS64 P0, [R3+URZ+0x70], R7 ;  /* 0x00007007030085a7 */ /* 0x000ee400080010ff */
[----:B---3--:R-:W-:Y:S05]  /*5d10*/  @!P0 BRA `(.L_x_89) ;  /* 0xfffffffc00f08947 */ /* 0x008fea000383ffff */
[----:B------:R-:W-:Y:S05]  /*5d20*/  BRA `(.L_x_90) ;  /* 0xffffffb400587947 */ /* 0x000fea000383ffff */
.L_x_24:
[----:B-1----:R-:W-:-:S07]  /*5d30*/  MOV R11, R10 ;  /* 0x0000000a000b7202 */ /* 0x002fce0000000f00 */
.L_x_91:
[----:B-1----:R1:W2:Y:S02]  /*5d40*/  SYNCS.PHASECHK.TRANS64.TRYWAIT P0, [R8+URZ+0x70], R11 ;  /* 0x0000700b080075a7 */ /* 0x0022a400080011ff */
[----:B--2---:R-:W-:Y:S05]  /*5d50*/  @!P0 NANOSLEEP.SYNCS 0x989680 ;  /* 0x009896800000895d */ /* 0x004fea0003900000 */
[----:B------:R-:W2:Y:S02]  /*5d60*/  @!P0 SYNCS.PHASECHK.TRANS64 P0, [R8+URZ+0x70], R11 ;  /* 0x0000700b080085a7 */ /* 0x000ea400080010ff */
[----:B--2---:R-:W-:Y:S05]  /*5d70*/  @!P0 BRA `(.L_x_91) ;  /* 0xfffffffc00f08947 */ /* 0x004fea000383ffff */
[----:B------:R-:W-:Y:S05]  /*5d80*/  BRA `(.L_x_16) ;  /* 0xffffffb4008c7947 */ /* 0x000fea000383ffff */
.L_x_26:
[----:B------:R-:W-:-:S07]  /*5d90*/  MOV R0, UR34 ;  /* 0x0000002200007c02 */ /* 0x000fce0008000f00 */
.L_x_92:
[----:B---3--:R3:W4:Y:S02]  /*5da0*/  SYNCS.PHASECHK.TRANS64.TRYWAIT P0, [R0+URZ+0x60], RZ ;  /* 0x000060ff000075a7 */ /* 0x00872400080011ff */
[----:B----4-:R-:W-:Y:S05]  /*5db0*/  @!P0 NANOSLEEP.SYNCS 0x989680 ;  /* 0x009896800000895d */ /* 0x010fea0003900000 */
[----:B------:R-:W4:Y:S02]  /*5dc0*/  @!P0 SYNCS.PHASECHK.TRANS64 P0, [R0+URZ+0x60], RZ ;  /* 0x000060ff000085a7 */ /* 0x000f2400080010ff */
[----:B----4-:R-:W-:Y:S05]  /*5dd0*/  @!P0 BRA `(.L_x_92) ;  /* 0xfffffffc00f08947 */ /* 0x010fea000383ffff */
[----:B------:R-:W-:Y:S05]  /*5de0*/  BRA `(.L_x_93) ;  /* 0xffffffb400987947 */ /* 0x000fea000383ffff */
.L_x_29:
[----:B------:R-:W-:Y:S02]  /*5df0*/  MOV R4, UR4 ;  /* 0x0000000400047c02 */ /* 0x000fe40008000f00 */
[----:B------:R-:W-:Y:S02]  /*5e00*/  MOV R5, UR4 ;  /* 0x0000000400057c02 */ /* 0x000fe40008000f00 */
[----:B------:R-:W-:-:S07]  /*5e10*/  MOV R0, UR5 ;  /* 0x0000000500007c02 */ /* 0x000fce0008000f00 */
.L_x_94:
[----:B-1----:R1:W3:Y:S02]  /*5e20*/  SYNCS.PHASECHK.TRANS64.TRYWAIT P0, [R0+URZ+0x28], R5 ;  /* 0x00002805000075a7 */ /* 0x0022e400080011ff */
[----:B---3--:R-:W-:Y:S05]  /*5e30*/  @!P0 NANOSLEEP.SYNCS 0x989680 ;  /* 0x009896800000895d */ /* 0x008fea0003900000 */
[----:B------:R-:W3:Y:S02]  /*5e40*/  @!P0 SYNCS.PHASECHK.TRANS64 P0, [R0+URZ+0x28], R5 ;  /* 0x00002805000085a7 */ /* 0x000ee400080010ff */
[----:B---3--:R-:W-:Y:S05]  /*5e50*/  @!P0 BRA `(.L_x_94) ;  /* 0xfffffffc00f08947 */ /* 0x008fea000383ffff */
[----:B------:R-:W-:Y:S05]  /*5e60*/  BRA `(.L_x_28) ;  /* 0xffffffb8004c7947 */ /* 0x000fea000383ffff */
.L_x_32:
[----:B------:R-:W-:-:S07]  /*5e70*/  MOV R5, R4 ;  /* 0x0000000400057202 */ /* 0x000fce0000000f00 */
.L_x_95:
[----:B---3--:R3:W4:Y:S02]  /*5e80*/  SYNCS.PHASECHK.TRANS64.TRYWAIT P0, [R3+URZ+0x60], R5 ;  /* 0x00006005030075a7 */ /* 0x00872400080011ff */
[----:B----4-:R-:W-:Y:S05]  /*5e90*/  @!P0 NANOSLEEP.SYNCS 0x989680 ;  /* 0x009896800000895d */ /* 0x010fea0003900000 */
[----:B------:R-:W4:Y:S02]  /*5ea0*/  @!P0 SYNCS.PHASECHK.TRANS64 P0, [R3+URZ+0x60], R5 ;  /* 0x00006005030085a7 */ /* 0x000f2400080010ff */
[----:B----4-:R-:W-:Y:S05]  /*5eb0*/  @!P0 BRA `(.L_x_95) ;  /* 0xfffffffc00f08947 */ /* 0x010fea000383ffff */
[----:B------:R-:W-:Y:S05]  /*5ec0*/  BRA `(.L_x_96) ;  /* 0xffffffb800e47947 */ /* 0x000fea000383ffff */
.L_x_34:
[----:B------:R-:W-:Y:S02]  /*5ed0*/  MOV R2, UR4 ;  /* 0x0000000400027c02 */ /* 0x000fe40008000f00 */
[----:B------:R-:W-:Y:S02]  /*5ee0*/  MOV R3, UR4 ;  /* 0x0000000400037c02 */ /* 0x000fe40008000f00 */
[----:B------:R-:W-:-:S07]  /*5ef0*/  MOV R0, UR5 ;  /* 0x0000000500007c02 */ /* 0x000fce0008000f00 */
.L_x_97:
[----:B---3--:R3:W4:Y:S02]  /*5f00*/  SYNCS.PHASECHK.TRANS64.TRYWAIT P0, [R0+URZ+0x28], R3 ;  /* 0x00002803000075a7 */ /* 0x00872400080011ff */
[----:B----4-:R-:W-:Y:S05]  /*5f10*/  @!P0 NANOSLEEP.SYNCS 0x989680 ;  /* 0x009896800000895d */ /* 0x010fea0003900000 */
[----:B------:R-:W4:Y:S02]  /*5f20*/  @!P0 SYNCS.PHASECHK.TRANS64 P0, [R0+URZ+0x28], R3 ;  /* 0x00002803000085a7 */ /* 0x000f2400080010ff */
[----:B----4-:R-:W-:Y:S05]  /*5f30*/  @!P0 BRA `(.L_x_97) ;  /* 0xfffffffc00f08947 */ /* 0x010fea000383ffff */
[----:B------:R-:W-:Y:S05]  /*5f40*/  BRA `(.L_x_98) ;  /* 0xffffffbc005c7947 */ /* 0x000fea000383ffff */
.L_x_36:
[----:B------:R-:W-:-:S07]  /*5f50*/  MOV R2, UR12 ;  /* 0x0000000c00027c02 */ /* 0x000fce0008000f00 */
.L_x_99:
[----:B---3--:R3:W4:Y:S02]  /*5f60*/  SYNCS.PHASECHK.TRANS64.TRYWAIT P0, [R2+URZ+0x60], RZ ;  /* 0x000060ff020075a7 */ /* 0x00872400080011ff */
[----:B----4-:R-:W-:Y:S05]  /*5f70*/  @!P0 NANOSLEEP.SYNCS 0x989680 ;  /* 0x009896800000895d */ /* 0x010fea0003900000 */
[----:B------:R-:W4:Y:S02]  /*5f80*/  @!P0 SYNCS.PHASECHK.TRANS64 P0, [R2+URZ+0x60], RZ ;  /* 0x000060ff020085a7 */ /* 0x000f2400080010ff */
[----:B----4-:R-:W-:Y:S05]  /*5f90*/  @!P0 BRA `(.L_x_99) ;  /* 0xfffffffc00f08947 */ /* 0x010fea000383ffff */
[----:B------:R-:W-:Y:S05]  /*5fa0*/  BRA `(.L_x_100) ;  /* 0xffffffbc007c7947 */ /* 0x000fea000383ffff */
.L_x_39:
[----:B------:R-:W-:Y:S02]  /*5fb0*/  MOV R2, UR13 ;  /* 0x0000000d00027c02 */ /* 0x000fe40008000f00 */
[----:B------:R-:W-:Y:S02]  /*5fc0*/  MOV R3, UR13 ;  /* 0x0000000d00037c02 */ /* 0x000fe40008000f00 */
[----:B------:R-:W-:-:S07]  /*5fd0*/  MOV R0, UR12 ;  /* 0x0000000c00007c02 */ /* 0x000fce0008000f00 */
.L_x_101:
[----:B-1----:R1:W3:Y:S02]  /*5fe0*/  SYNCS.PHASECHK.TRANS64.TRYWAIT P0, [R0+URZ+0x58], R3 ;  /* 0x00005803000075a7 */ /* 0x0022e400080011ff */
[----:B---3--:R-:W-:Y:S05]  /*5ff0*/  @!P0 NANOSLEEP.SYNCS 0x989680 ;  /* 0x009896800000895d */ /* 0x008fea0003900000 */
[----:B------:R-:W3:Y:S02]  /*6000*/  @!P0 SYNCS.PHASECHK.TRANS64 P0, [R0+URZ+0x58], R3 ;  /* 0x00005803000085a7 */ /* 0x000ee400080010ff */
[----:B---3--:R-:W-:Y:S05]  /*6010*/  @!P0 BRA `(.L_x_101) ;  /* 0xfffffffc00f08947 */ /* 0x008fea000383ffff */
[----:B------:R-:W-:Y:S05]  /*6020*/  BRA `(.L_x_38) ;  /* 0xffffffc000d07947 */ /* 0x000fea000383ffff */
.L_x_42:
[----:B------:R-:W-:Y:S02]  /*6030*/  MOV R2, UR25 ;  /* 0x0000001900027c02 */ /* 0x000fe40008000f00 */
[----:B------:R-:W-:Y:S02]  /*6040*/  MOV R3, UR25 ;  /* 0x0000001900037c02 */ /* 0x000fe40008000f00 */
[----:B------:R-:W-:Y:S07]  /*6050*/  MOV R0, UR13 ;  /* 0x0000000d00007c02 */ /* 0x000fee0008000f00 */
.L_x_102:
[----:B-1----:R1:W3:Y:S02]  /*6060*/  SYNCS.PHASECHK.TRANS64.TRYWAIT P0, [R0+URZ], R3 ;  /* 0x00000003000075a7 */ /* 0x0022e400080011ff */
[----:B---3--:R-:W-:Y:S05]  /*6070*/  @!P0 NANOSLEEP.SYNCS 0x989680 ;  /* 0x009896800000895d */ /* 0x008fea0003900000 */
[----:B------:R-:W3:Y:S02]  /*6080*/  @!P0 SYNCS.PHASECHK.TRANS64 P0, [R0+URZ], R3 ;  /* 0x00000003000085a7 */ /* 0x000ee400080010ff */
[----:B---3--:R-:W-:Y:S05]  /*6090*/  @!P0 BRA `(.L_x_102) ;  /* 0xfffffffc00f08947 */ /* 0x008fea000383ffff */
[----:B------:R-:W-:Y:S05]  /*60a0*/  BRA `(.L_x_41) ;  /* 0xffffffc400447947 */ /* 0x000fea000383ffff */
.L_x_45:
[-C--:B------:R-:W-:Y:S02]  /*60b0*/  MOV R6, R3.reuse ;  /* 0x0000000300067202 */ /* 0x080fe40000000f00 */
[----:B------:R-:W-:-:S07]  /*60c0*/  MOV R7, R3 ;  /* 0x0000000300077202 */ /* 0x000fce0000000f00 */
.L_x_103:
[----:B---3--:R3:W4:Y:S02]  /*60d0*/  SYNCS.PHASECHK.TRANS64.TRYWAIT P0, [R2+URZ+0x60], R7 ;  /* 0x00006007020075a7 */ /* 0x00872400080011ff */
[----:B----4-:R-:W-:Y:S05]  /*60e0*/  @!P0 NANOSLEEP.SYNCS 0x989680 ;  /* 0x009896800000895d */ /* 0x010fea0003900000 */
[----:B------:R-:W4:Y:S02]  /*60f0*/  @!P0 SYNCS.PHASECHK.TRANS64 P0, [R2+URZ+0x60], R7 ;  /* 0x00006007020085a7 */ /* 0x000f2400080010ff */
[----:B----4-:R-:W-:Y:S05]  /*6100*/  @!P0 BRA `(.L_x_103) ;  /* 0xfffffffc00f08947 */ /* 0x010fea000383ffff */
[----:B------:R-:W-:Y:S05]  /*6110*/  BRA `(.L_x_104) ;  /* 0xffffffc400d87947 */ /* 0x000fea000383ffff */
.L_x_60:
[----:B------:R-:W-:-:S07]  /*6120*/  MOV R15, R14 ;  /* 0x0000000e000f7202 */ /* 0x000fce0000000f00 */
.L_x_105:
[----:B-1----:R1:W3:Y:S02]  /*6130*/  SYNCS.PHASECHK.TRANS64.TRYWAIT P0, [R3+URZ], R15 ;  /* 0x0000000f030075a7 */ /* 0x0022e400080011ff */
[----:B---3--:R-:W-:Y:S05]  /*6140*/  @!P0 NANOSLEEP.SYNCS 0x989680 ;  /* 0x009896800000895d */ /* 0x008fea0003900000 */
[----:B------:R-:W3:Y:S02]  /*6150*/  @!P0 SYNCS.PHASECHK.TRANS64 P0, [R3+URZ], R15 ;  /* 0x0000000f030085a7 */ /* 0x000ee400080010ff */
[----:B---3--:R-:W-:Y:S05]  /*6160*/  @!P0 BRA `(.L_x_105) ;  /* 0xfffffffc00f08947 */ /* 0x008fea000383ffff */
[----:B------:R-:W-:Y:S05]  /*6170*/  BRA `(.L_x_59) ;  /* 0xffffffcc009c7947 */ /* 0x000fea000383ffff */
.L_x_63:
[----:B------:R-:W-:-:S07]  /*6180*/  MOV R9, R8 ;  /* 0x0000000800097202 */ /* 0x000fce0000000f00 */
.L_x_106:
[----:B-1----:R1:W3:Y:S02]  /*6190*/  SYNCS.PHASECHK.TRANS64.TRYWAIT P0, [R3+URZ], R9 ;  /* 0x00000009030075a7 */ /* 0x0022e400080011ff */
[----:B---3--:R-:W-:Y:S05]  /*61a0*/  @!P0 NANOSLEEP.SYNCS 0x989680 ;  /* 0x009896800000895d */ /* 0x008fea0003900000 */
[----:B------:R-:W3:Y:S02]  /*61b0*/  @!P0 SYNCS.PHASECHK.TRANS64 P0, [R3+URZ], R9 ;  /* 0x00000009030085a7 */ /* 0x000ee400080010ff */
[----:B---3--:R-:W-:Y:S05]  /*61c0*/  @!P0 BRA `(.L_x_106) ;  /* 0xfffffffc00f08947 */ /* 0x008fea000383ffff */
[----:B------:R-:W-:Y:S05]  /*61d0*/  BRA `(.L_x_62) ;  /* 0xffffffd000047947 */ /* 0x000fea000383ffff */
.L_x_64:
[----:B---3--:R3:W4:Y:S02]  /*61e0*/  SYNCS.PHASECHK.TRANS64.TRYWAIT P0, [R3+URZ+0x60], RZ ;  /* 0x000060ff030075a7 */ /* 0x00872400080011ff */
[----:B----4-:R-:W-:Y:S05]  /*61f0*/  @!P0 NANOSLEEP.SYNCS 0x989680 ;  /* 0x009896800000895d */ /* 0x010fea0003900000 */
[----:B------:R-:W4:Y:S02]  /*6200*/  @!P0 SYNCS.PHASECHK.TRANS64 P0, [R3+URZ+0x60], RZ ;  /* 0x000060ff030085a7 */ /* 0x000f2400080010ff */
[----:B----4-:R-:W-:Y:S05]  /*6210*/  @!P0 BRA `(.L_x_64) ;  /* 0xfffffffc00f08947 */ /* 0x010fea000383ffff */
[----:B------:R-:W-:Y:S05]  /*6220*/  BRA `(.L_x_107) ;  /* 0xffffffd000687947 */ /* 0x000fea000383ffff */
.L_x_66:
[-C--:B------:R-:W-:Y:S02]  /*6230*/  MOV R6, R4.reuse ;  /* 0x0000000400067202 */ /* 0x080fe40000000f00 */
[----:B------:R-:W-:-:S07]  /*6240*/  MOV R7, R4 ;  /* 0x0000000400077202 */ /* 0x000fce0000000f00 */
.L_x_108:
[----:B--2---:R2:W3:Y:S02]  /*6250*/  SYNCS.PHASECHK.TRANS64.TRYWAIT P0, [R3+URZ+0x50], R7 ;  /* 0x00005007030075a7 */ /* 0x0044e400080011ff */
[----:B---3--:R-:W-:Y:S05]  /*6260*/  @!P0 NANOSLEEP.SYNCS 0x989680 ;  /* 0x009896800000895d */ /* 0x008fea0003900000 */
[----:B------:R-:W3:Y:S02]  /*6270*/  @!P0 SYNCS.PHASECHK.TRANS64 P0, [R3+URZ+0x50], R7 ;  /* 0x00005007030085a7 */ /* 0x000ee400080010ff */
[----:B---3--:R-:W-:Y:S05]  /*6280*/  @!P0 BRA `(.L_x_108) ;  /* 0xfffffffc00f08947 */ /* 0x008fea000383ffff */
[----:B------:R-:W-:Y:S05]  /*6290*/  BRA `(.L_x_109) ;  /* 0xffffffd000f87947 */ /* 0x000fea000383ffff */
.L_x_75:
[----:B------:R-:W-:-:S07]  /*62a0*/  MOV R7, R6 ;  /* 0x0000000600077202 */ /* 0x000fce0000000f00 */
.L_x_110:
[----:B-1----:R1:W3:Y:S02]  /*62b0*/  SYNCS.PHASECHK.TRANS64.TRYWAIT P1, [R5+URZ+0x60], R7 ;  /* 0x00006007050075a7 */ /* 0x0022e400080211ff */
[----:B---3--:R-:W-:Y:S05]  /*62c0*/  @!P1 NANOSLEEP.SYNCS 0x989680 ;  /* 0x009896800000995d */ /* 0x008fea0003900000 */
[----:B------:R-:W3:Y:S02]  /*62d0*/  @!P1 SYNCS.PHASECHK.TRANS64 P1, [R5+URZ+0x60], R7 ;  /* 0x00006007050095a7 */ /* 0x000ee400080210ff */
[----:B---3--:R-:W-:Y:S05]  /*62e0*/  @!P1 BRA `(.L_x_110) ;  /* 0xfffffffc00f09947 */ /* 0x008fea000383ffff */
[----:B------:R-:W-:Y:S05]  /*62f0*/  BRA `(.L_x_111) ;  /* 0xfffffff000a47947 */ /* 0x000fea000383ffff */
.L_x_82:
[----:B---3--:R3:W4:Y:S02]  /*6300*/  SYNCS.PHASECHK.TRANS64.TRYWAIT P0, [R3+URZ+0x80], RZ ;  /* 0x000080ff030075a7 */ /* 0x00872400080011ff */
[----:B----4-:R-:W-:Y:S05]  /*6310*/  @!P0 NANOSLEEP.SYNCS 0x989680 ;  /* 0x009896800000895d */ /* 0x010fea0003900000 */
[----:B------:R-:W4:Y:S02]  /*6320*/  @!P0 SYNCS.PHASECHK.TRANS64 P0, [R3+URZ+0x80], RZ ;  /* 0x000080ff030085a7 */ /* 0x000f2400080010ff */
[----:B----4-:R-:W-:Y:S05]  /*6330*/  @!P0 BRA `(.L_x_82) ;  /* 0xfffffffc00f08947 */ /* 0x010fea000383ffff */
[----:B------:R-:W-:Y:S05]  /*6340*/  BRA `(.L_x_112) ;  /* 0xfffffff400547947 */ /* 0x000fea000383ffff */
        .weak           $__internal_0_$__cuda_sm10x_tcgen05_guardrail_trap_col_being_dealloced_not_returned_by_alloc
        .type           $__internal_0_$__cuda_sm10x_tcgen05_guardrail_trap_col_being_dealloced_not_returned_by_alloc,@function
        .size           $__internal_0_$__cuda_sm10x_tcgen05_guardrail_trap_col_being_dealloced_not_returned_by_alloc,($__internal_1_$__cuda_sm10x_tcgen05_guardrail_trap_phase_invalid_during_alloc - $__internal_0_$__cuda_sm10x_tcgen05_guardrail_trap_col_being_dealloced_not_returned_by_alloc)
$__internal_0_$__cuda_sm10x_tcgen05_guardrail_trap_col_being_dealloced_not_returned_by_alloc:
[----:B------:R-:W-:Y:S05]  /*6350*/  BPT.TRAP 0x1 ;  /* 0x000000040000795c */ /* 0x000fea0000300000 */
[----:B------:R-:W-:-:S04]  /*6360*/  HFMA2 R5, -RZ, RZ, 0, 0 ;  /* 0x00000000ff057431 */ /* 0x000fc800000001ff */
[----:B------:R-:W-:Y:S05]  /*6370*/  RET.REL.NODEC R4 `(kernel_cutlass_kernel_cudnngrouped_gemmgrouped_gemm_swiglugrouped_gemm_swiglu_quantBlockScaledContiguousGroupedGemmKernel_object_at__TiledMMA_ThrLayoutVMNK21111000_PermutationMNK____MMAAt_0) ;  /* 0xffffff9c04207950 */ /* 0x000fea0003c3ffff */
        .weak           $__internal_1_$__cuda_sm10x_tcgen05_guardrail_trap_phase_invalid_during_alloc
        .type           $__internal_1_$__cuda_sm10x_tcgen05_guardrail_trap_phase_invalid_during_alloc,@function
        .size           $__internal_1_$__cuda_sm10x_tcgen05_guardrail_trap_phase_invalid_during_alloc,($__internal_2_$__cuda_sm10x_tcgen05_guardrail_trap_unallocated_columns_being_dealloced - $__internal_1_$__cuda_sm10x_tcgen05_guardrail_trap_phase_invalid_during_alloc)
$__internal_1_$__cuda_sm10x_tcgen05_guardrail_trap_phase_invalid_during_alloc:
[----:B------:R-:W-:Y:S05]  /*6380*/  BPT.TRAP 0x1 ;  /* 0x000000040000795c */ /* 0x000fea0000300000 */
[----:B------:R-:W-:-:S04]  /*6390*/  MOV R3, 0x0 ;  /* 0x0000000000037802 */ /* 0x000fc80000000f00 */
[----:B------:R-:W-:Y:S05]  /*63a0*/  RET.REL.NODEC R2 `(kernel_cutlass_kernel_cudnngrouped_gemmgrouped_gemm_swiglugrouped_gemm_swiglu_quantBlockScaledContiguousGroupedGemmKernel_object_at__TiledMMA_ThrLayoutVMNK21111000_PermutationMNK____MMAAt_0) ;  /* 0xffffff9c02147950 */ /* 0x000fea0003c3ffff */
        .weak           $__internal_2_$__cuda_sm10x_tcgen05_guardrail_trap_unallocated_columns_being_dealloced
        .type           $__internal_2_$__cuda_sm10x_tcgen05_guardrail_trap_unallocated_columns_being_dealloced,@function
        .size           $__internal_2_$__cuda_sm10x_tcgen05_guardrail_trap_unallocated_columns_being_dealloced,(.L_x_116 - $__internal_2_$__cuda_sm10x_tcgen05_guardrail_trap_unallocated_columns_being_dealloced)
$__internal_2_$__cuda_sm10x_tcgen05_guardrail_trap_unallocated_columns_being_dealloced:
[----:B------:R-:W-:Y:S05]  /*63b0*/  BPT.TRAP 0x1 ;  /* 0x000000040000795c */ /* 0x000fea0000300000 */
[----:B------:R-:W-:-:S04]  /*63c0*/  HFMA2 R5, -RZ, RZ, 0, 0 ;  /* 0x00000000ff057431 */ /* 0x000fc800000001ff */
[----:B------:R-:W-:Y:S05]  /*63d0*/  RET.REL.NODEC R4 `(kernel_cutlass_kernel_cudnngrouped_gemmgrouped_gemm_swiglugrouped_gemm_swiglu_quantBlockScaledContiguousGroupedGemmKernel_object_at__TiledMMA_ThrLayoutVMNK21111000_PermutationMNK____MMAAt_0) ;  /* 0xffffff9c04087950 */ /* 0x000fea0003c3ffff */
.L_x_113:
[----:B------:R-:W-:-:S00]  /*63e0*/  BRA `(.L_x_113) ;  /* 0xfffffffc00fc7947 */ /* 0x000fc0000383ffff */
[----:B------:R-:W-:-:S00]  /*63f0*/  NOP ;  /* 0x0000000000007918 */ /* 0x000fc00000000000 */
        /* <DEDUP_REMOVED lines=8> */
.L_x_116:


//--------------------- .nv.shared.kernel_cutlass_kernel_cudnngrouped_gemmgrouped_gemm_swiglugrouped_gemm_swiglu_quantBlockScaledContiguousGroupedGemmKernel_object_at__TiledMMA_ThrLayoutVMNK21111000_PermutationMNK____MMAAt_0 --------------------------
	.section	.nv.shared.kernel_cutlass_kernel_cudnngrouped_gemmgrouped_gemm_swiglugrouped_gemm_swiglu_quantBlockScaledContiguousGroupedGemmKernel_object_at__TiledMMA_ThrLayoutVMNK21111000_PermutationMNK____MMAAt_0,"aw",@nobits
	.sectionflags	@""
	.align	1024
	.zero		1024


//--------------------- .nv.shared.reserved.0     --------------------------
	.section	.nv.shared.reserved.0,"aw",@nobits
	.align	8
	.weak		__nv_reservedSMEM_offset_0_alias
	.size		__nv_reservedSMEM_offset_0_alias, 0, 64
	.other		__nv_reservedSMEM_offset_0_alias,@"STO_CUDA_RESERVED_SHARED STV_DEFAULT"
__nv_reservedSMEM_offset_0_alias:
	.zero		0
.nv.shared.reserved.0:
	.zero		64
	.weak		__nv_reservedSMEM_allocation_phase
	.type		__nv_reservedSMEM_allocation_phase,@object
	.size		__nv_reservedSMEM_allocation_phase,(.L_0 - __nv_reservedSMEM_allocation_phase)
__nv_reservedSMEM_allocation_phase:
	.zero		1
.L_0:
	.zero		7
	.weak		__nv_reservedSMEM_devtool_atexit_pc
	.type		__nv_reservedSMEM_devtool_atexit_pc,@object
	.size		__nv_reservedSMEM_devtool_atexit_pc,(__nv_reservedSMEM_allocation_mask - __nv_reservedSMEM_devtool_atexit_pc)
__nv_reservedSMEM_devtool_atexit_pc:
	.zero		8
	.weak		__nv_reservedSMEM_allocation_mask
	.type		__nv_reservedSMEM_allocation_mask,@object
	.size		__nv_reservedSMEM_allocation_mask,(.L_2 - __nv_reservedSMEM_allocation_mask)
__nv_reservedSMEM_allocation_mask:
	.zero		4
.L_2:
	.zero		4
	.weak		__nv_reservedSMEM_tmem_allocation_pipeline_mbarrier
	.type		__nv_reservedSMEM_tmem_allocation_pipeline_mbarrier,@object
	.size		__nv_reservedSMEM_tmem_allocation_pipeline_mbarrier,(__nv_reservedSMEM_tmem_allocation_pipeline_mbarrier_parity - __nv_reservedSMEM_tmem_allocation_pipeline_mbarrier)
__nv_reservedSMEM_tmem_allocation_pipeline_mbarrier:
	.zero		8
	.weak		__nv_reservedSMEM_tmem_allocation_pipeline_mbarrier_parity
	.type		__nv_reservedSMEM_tmem_allocation_pipeline_mbarrier_parity,@object
	.size		__nv_reservedSMEM_tmem_allocation_pipeline_mbarrier_parity,(.L_4 - __nv_reservedSMEM_tmem_allocation_pipeline_mbarrier_parity)
__nv_reservedSMEM_tmem_allocation_pipeline_mbarrier_parity:
	.zero		4
.L_4:


//--------------------- .nv.constant0.kernel_cutlass_kernel_cudnngrouped_gemmgrouped_gemm_swiglugrouped_gemm_swiglu_quantBlockScaledContiguousGroupedGemmKernel_object_at__TiledMMA_ThrLayoutVMNK21111000_PermutationMNK____MMAAt_0 --------------------------
	.section	.nv.constant0.kernel_cutlass_kernel_cudnngrouped_gemmgrouped_gemm_swiglugrouped_gemm_swiglu_quantBlockScaledContiguousGroupedGemmKernel_object_at__TiledMMA_ThrLayoutVMNK21111000_PermutationMNK____MMAAt_0,"a",@progbits
	.sectionflags	@""
	.align	4
.nv.constant0.kernel_cutlass_kernel_cudnngrouped_gemmgrouped_gemm_swiglugrouped_gemm_swiglu_quantBlockScaledContiguousGroupedGemmKernel_object_at__TiledMMA_ThrLayoutVMNK21111000_PermutationMNK____MMAAt_0:
	.zero		1924


//--------------------- SYMBOLS --------------------------

	.type		.nv.reservedSmem.offset0,@object
	.size		.nv.reservedSmem.offset0,0x4
	.type		.nv.reservedSmem.cap,@object
	.size		.nv.reservedSmem.cap,0x4
